def gluon_tcgen05(
    a_ptr,
    b_ptr,
    c_ptr,
    M,
    N,
    K,
    stride_am,
    stride_bk,
    stride_cm,
    BLOCK_M: gl.constexpr,
    BLOCK_N: gl.constexpr,
    BLOCK_K: gl.constexpr,
    DTYPE: gl.constexpr,
    A_LAYOUT: gl.constexpr,
    B_LAYOUT: gl.constexpr,
    C_LAYOUT: gl.constexpr,
    B_SHAPE: gl.constexpr,
    TMEM_LAYOUT: gl.constexpr,
    TMEM_REG: gl.constexpr,
    TRANS_B: gl.constexpr,
    NUM_BUFFERS: gl.constexpr,
):
    a_desc = tma.make_tensor_descriptor(
        a_ptr, [M, K], [stride_am, 1], [BLOCK_M, BLOCK_K], A_LAYOUT
    )
    b_desc = tma.make_tensor_descriptor(
        b_ptr,
        [N, K] if TRANS_B else [K, N],
        [stride_bk, 1],
        B_SHAPE,
        B_LAYOUT,
    )
    c_desc = tma.make_tensor_descriptor(
        c_ptr, [M, N], [stride_cm, 1], [BLOCK_M, BLOCK_N], C_LAYOUT
    )

    a_bufs = gl.allocate_shared_memory(
        DTYPE, [NUM_BUFFERS, BLOCK_M, BLOCK_K], A_LAYOUT
    )
    b_bufs = gl.allocate_shared_memory(DTYPE, [NUM_BUFFERS] + B_SHAPE, B_LAYOUT)

    pid_m = gl.program_id(0)
    pid_n = gl.program_id(1)
    off_m = pid_m * BLOCK_M
    off_n = pid_n * BLOCK_N

    tma_bars = gl.allocate_shared_memory(
        gl.int64, [NUM_BUFFERS, 1], mbarrier.MBarrierLayout()
    )
    mma_bars = gl.allocate_shared_memory(
        gl.int64, [NUM_BUFFERS, 1], mbarrier.MBarrierLayout()
    )
    for i in gl.static_range(NUM_BUFFERS):
        mbarrier.init(tma_bars.index(i), count=1)
        mbarrier.init(mma_bars.index(i), count=1)

    acc_tmem = allocate_tensor_memory(gl.float32, [BLOCK_M, BLOCK_N], TMEM_LAYOUT)
    idx = 0
    phase = 0
    use_acc = False
    for k in range(0, K, BLOCK_K):
        a = a_bufs.index(idx)
        b = b_bufs.index(idx)
        tma_bar = tma_bars.index(idx)
        mma_bar = mma_bars.index(idx)
        mbarrier.expect(
            tma_bar, a_desc.block_type.nbytes + b_desc.block_type.nbytes
        )
        tma.async_copy_global_to_shared(a_desc, [off_m, k], tma_bar, a)
        tma.async_copy_global_to_shared(
            b_desc, [off_n, k] if TRANS_B else [k, off_n], tma_bar, b
        )
        mbarrier.wait(tma_bar, phase=phase)

        if TRANS_B:
            b = b.permute((1, 0))
        tcgen05_mma(a, b, acc_tmem, use_acc=use_acc)
        tcgen05_commit(mma_bar)
        mbarrier.wait(mma_bar, phase=phase)
        use_acc = True

        idx += 1
        if idx == NUM_BUFFERS:
            idx = 0
            phase ^= 1

    for i in gl.static_range(NUM_BUFFERS):
        mbarrier.invalidate(tma_bars.index(i))
        mbarrier.invalidate(mma_bars.index(i))

    acc = acc_tmem.load(TMEM_REG)
    c_smem = gl.allocate_shared_memory(DTYPE, [BLOCK_M, BLOCK_N], C_LAYOUT)
    c_smem.store(acc.to(DTYPE))
    fence_async_shared()
    tma.async_copy_shared_to_global(c_desc, [off_m, off_n], c_smem)
    tma.store_wait(pendings=0)

# config = {"BLOCK_K": 128, "BLOCK_M": 128, "BLOCK_N": 64, "arch": "sm_100", "dtype": "bf16", "num_buffers": 2, "num_warps": 8, "trans_b": 0}
# arch = sm_100


// ===== COMPILED SASS (sm_100a) =====

	.target	sm_100a

	.elftype	@"ET_EXEC"


//--------------------- .note.nv.tkinfo           --------------------------
	.section	.note.nv.tkinfo,"",@"SHT_NOTE"
	.sectionflags	@"SHF_NOTE_NV_TKINFO"
	.tkinfo
        /*0018*/ 	.word	0x00000081
        /*0030*/ 	.string	""
        /*0030*/ 	.string	"ptxas-blackwell"
        /*0030*/ 	.string	"Cuda compilation tools, release 12.9, V12.9.86"
        /*0030*/ 	.string	"Build cuda_12.9.r12.9/compiler.36037853_0"
        /*0030*/ 	.string	"-v  -suppress-debug-info  -lineinfo  -arch sm_100a "



//--------------------- .note.nv.cuver            --------------------------
	.section	.note.nv.cuver,"",@"SHT_NOTE"
	.sectionflags	@"SHF_NOTE_NV_CUVER"
        /*0018*/ 	.short	0x0001
        /*001a*/ 	.short	0x0064
        /*001c*/ 	.short	0x0001
        /*001e*/ 	.short	0x0000
        /*0020*/ 	.short	0x0001
        /*0022*/ 	.short	0x0000


//--------------------- .nv.info                  --------------------------
	.section	.nv.info,"",@"SHT_CUDA_INFO"
	.align	4


	//----- nvinfo : EIATTR_REGCOUNT
	.align		4
        /*0000*/ 	.byte	0x04, 0x2f
        /*0002*/ 	.short	(.L_4 - .L_3)
	.align		4
.L_3:
        /*0004*/ 	.word	index@(gluon_tcgen05)
        /*0008*/ 	.word	0x00000027


	//----- nvinfo : EIATTR_FRAME_SIZE
	.align		4
.L_4:
        /*000c*/ 	.byte	0x04, 0x11
        /*000e*/ 	.short	(.L_6 - .L_5)
	.align		4
.L_5:
        /*0010*/ 	.word	index@($__internal_2_$__cuda_sm10x_tcgen05_guardrail_trap_unallocated_columns_being_dealloced)
        /*0014*/ 	.word	0x00000000


	//----- nvinfo : EIATTR_FRAME_SIZE
	.align		4
.L_6:
        /*0018*/ 	.byte	0x04, 0x11
        /*001a*/ 	.short	(.L_8 - .L_7)
	.align		4
.L_7:
        /*001c*/ 	.word	index@($__internal_1_$__cuda_sm10x_tcgen05_guardrail_trap_phase_invalid_during_alloc)
        /*0020*/ 	.word	0x00000000


	//----- nvinfo : EIATTR_FRAME_SIZE
	.align		4
.L_8:
        /*0024*/ 	.byte	0x04, 0x11
        /*0026*/ 	.short	(.L_10 - .L_9)
	.align		4
.L_9:
        /*0028*/ 	.word	index@($__internal_0_$__cuda_sm10x_tcgen05_guardrail_trap_col_being_dealloced_not_returned_by_alloc)
        /*002c*/ 	.word	0x00000000


	//----- nvinfo : EIATTR_FRAME_SIZE
	.align		4
.L_10:
        /*0030*/ 	.byte	0x04, 0x11
        /*0032*/ 	.short	(.L_12 - .L_11)
	.align		4
.L_11:
        /*0034*/ 	.word	index@(gluon_tcgen05)
        /*0038*/ 	.word	0x00000000


	//----- nvinfo : EIATTR_MIN_STACK_SIZE
	.align		4
.L_12:
        /*003c*/ 	.byte	0x04, 0x12
        /*003e*/ 	.short	(.L_14 - .L_13)
	.align		4
.L_13:
        /*0040*/ 	.word	index@(gluon_tcgen05)
        /*0044*/ 	.word	0x00000000
.L_14:


//--------------------- .nv.info.gluon_tcgen05    --------------------------
	.section	.nv.info.gluon_tcgen05,"",@"SHT_CUDA_INFO"
	.sectionflags	@""
	.align	4


	//----- nvinfo : EIATTR_CUDA_API_VERSION
	.align		4
        /*0000*/ 	.byte	0x04, 0x37
        /*0002*/ 	.short	(.L_16 - .L_15)
.L_15:
        /*0004*/ 	.word	0x00000081


	//----- nvinfo : EIATTR_KPARAM_INFO
	.align		4
.L_16:
        /*0008*/ 	.byte	0x04, 0x17
        /*000a*/ 	.short	(.L_18 - .L_17)
.L_17:
        /*000c*/ 	.word	0x00000000
        /*0010*/ 	.short	0x000a
        /*0012*/ 	.short	0x0048
        /*0014*/ 	.byte	0x00, 0xf4, 0x21, 0x00


	//----- nvinfo : EIATTR_KPARAM_INFO
	.align		4
.L_18:
        /*0018*/ 	.byte	0x04, 0x17
        /*001a*/ 	.short	(.L_20 - .L_19)
.L_19:
        /*001c*/ 	.word	0x00000000
        /*0020*/ 	.short	0x0009
        /*0022*/ 	.short	0x0040
        /*0024*/ 	.byte	0x00, 0xf4, 0x21, 0x00


	//----- nvinfo : EIATTR_KPARAM_INFO
	.align		4
.L_20:
        /*0028*/ 	.byte	0x04, 0x17
        /*002a*/ 	.short	(.L_22 - .L_21)
.L_21:
        /*002c*/ 	.word	0x00000000
        /*0030*/ 	.short	0x0008
        /*0032*/ 	.short	0x0038
        /*0034*/ 	.byte	0x00, 0xf0, 0x21, 0x00


	//----- nvinfo : EIATTR_KPARAM_INFO
	.align		4
.L_22:
        /*0038*/ 	.byte	0x04, 0x17
        /*003a*/ 	.short	(.L_24 - .L_23)
.L_23:
        /*003c*/ 	.word	0x00000000
        /*0040*/ 	.short	0x0007
        /*0042*/ 	.short	0x0030
        /*0044*/ 	.byte	0x00, 0xf0, 0x21, 0x00


	//----- nvinfo : EIATTR_KPARAM_INFO
	.align		4
.L_24:
        /*0048*/ 	.byte	0x04, 0x17
        /*004a*/ 	.short	(.L_26 - .L_25)
.L_25:
        /*004c*/ 	.word	0x00000000
        /*0050*/ 	.short	0x0006
        /*0052*/ 	.short	0x0028
        /*0054*/ 	.byte	0x00, 0xf0, 0x21, 0x00


	//----- nvinfo : EIATTR_KPARAM_INFO
	.align		4
.L_26:
        /*0058*/ 	.byte	0x04, 0x17
        /*005a*/ 	.short	(.L_28 - .L_27)
.L_27:
        /*005c*/ 	.word	0x00000000
        /*0060*/ 	.short	0x0005
        /*0062*/ 	.short	0x0020
        /*0064*/ 	.byte	0x00, 0xf0, 0x11, 0x00


	//----- nvinfo : EIATTR_KPARAM_INFO
	.align		4
.L_28:
        /*0068*/ 	.byte	0x04, 0x17
        /*006a*/ 	.short	(.L_30 - .L_29)
.L_29:
        /*006c*/ 	.word	0x00000000
        /*0070*/ 	.short	0x0004
        /*0072*/ 	.short	0x001c
        /*0074*/ 	.byte	0x00, 0xf0, 0x11, 0x00


	//----- nvinfo : EIATTR_KPARAM_INFO
	.align		4
.L_30:
        /*0078*/ 	.byte	0x04, 0x17
        /*007a*/ 	.short	(.L_32 - .L_31)
.L_31:
        /*007c*/ 	.word	0x00000000
        /*0080*/ 	.short	0x0003
        /*0082*/ 	.short	0x0018
        /*0084*/ 	.byte	0x00, 0xf0, 0x11, 0x00


	//----- nvinfo : EIATTR_KPARAM_INFO
	.align		4
.L_32:
        /*0088*/ 	.byte	0x04, 0x17
        /*008a*/ 	.short	(.L_34 - .L_33)
.L_33:
        /*008c*/ 	.word	0x00000000
        /*0090*/ 	.short	0x0002
        /*0092*/ 	.short	0x0010
        /*0094*/ 	.byte	0x00, 0xf4, 0x21, 0x00


	//----- nvinfo : EIATTR_KPARAM_INFO
	.align		4
.L_34:
        /*0098*/ 	.byte	0x04, 0x17
        /*009a*/ 	.short	(.L_36 - .L_35)
.L_35:
        /*009c*/ 	.word	0x00000000
        /*00a0*/ 	.short	0x0001
        /*00a2*/ 	.short	0x0008
        /*00a4*/ 	.byte	0x00, 0xf4, 0x21, 0x00


	//----- nvinfo : EIATTR_KPARAM_INFO
	.align		4
.L_36:
        /*00a8*/ 	.byte	0x04, 0x17
        /*00aa*/ 	.short	(.L_38 - .L_37)
.L_37:
        /*00ac*/ 	.word	0x00000000
        /*00b0*/ 	.short	0x0000
        /*00b2*/ 	.short	0x0000
        /*00b4*/ 	.byte	0x00, 0xf4, 0x21, 0x00


	//----- nvinfo : EIATTR_AT_ENTRY_FRAGMENTS
	.align		4
.L_38:
        /*00b8*/ 	.byte	0x04, 0x4f
        /*00ba*/ 	.short	(.L_40 - .L_39)


	//   ....[0]....
.L_39:
        /*00bc*/ 	.word	0x00000004


	//----- nvinfo : EIATTR_RESERVED_SMEM_USED
	.align		4
.L_40:
        /*00c0*/ 	.byte	0x01, 0x41
	.zero		2


	//----- nvinfo : EIATTR_SPARSE_MMA_MASK
	.align		4
        /*00c4*/ 	.byte	0x03, 0x50
        /*00c6*/ 	.short	0x0000


	//----- nvinfo : EIATTR_TCGEN05_1CTA_USED
	.align		4
        /*00c8*/ 	.byte	0x01, 0x51
	.zero		2


	//----- nvinfo : EIATTR_MAXREG_COUNT
	.align		4
        /*00cc*/ 	.byte	0x03, 0x1b
        /*00ce*/ 	.short	0x00ff


	//----- nvinfo : EIATTR_NUM_BARRIERS
	.align		4
        /*00d0*/ 	.byte	0x02, 0x4c
        /*00d2*/ 	.byte	0x01
	.zero		1


	//----- nvinfo : EIATTR_INT_WARP_WIDE_INSTR_OFFSETS
	.align		4
        /*00d4*/ 	.byte	0x04, 0x31
        /*00d6*/ 	.short	(.L_42 - .L_41)


	//   ....[0]....
.L_41:
        /*00d8*/ 	.word	0x00001740


	//   ....[1]....
        /*00dc*/ 	.word	0x00001760


	//   ....[2]....
        /*00e0*/ 	.word	0x000017f0


	//   ....[3]....
        /*00e4*/ 	.word	0x000019d0


	//   ....[4]....
        /*00e8*/ 	.word	0x00001a20


	//   ....[5]....
        /*00ec*/ 	.word	0x00001a30


	//   ....[6]....
        /*00f0*/ 	.word	0x00001a40


	//   ....[7]....
        /*00f4*/ 	.word	0x00001e50


	//   ....[8]....
        /*00f8*/ 	.word	0x00001e60


	//   ....[9]....
        /*00fc*/ 	.word	0x00001fe0


	//   ....[10]....
        /*0100*/ 	.word	0x00002040


	//   ....[11]....
        /*0104*/ 	.word	0x00002050


	//   ....[12]....
        /*0108*/ 	.word	0x00002080


	//   ....[13]....
        /*010c*/ 	.word	0x00002530


	//   ....[14]....
        /*0110*/ 	.word	0x00002540


	//   ....[15]....
        /*0114*/ 	.word	0x00002810


	//   ....[16]....
        /*0118*/ 	.word	0x00002820


	//   ....[17]....
        /*011c*/ 	.word	0x00002b90


	//   ....[18]....
        /*0120*/ 	.word	0x00002be0


	//----- nvinfo : EIATTR_COOP_GROUP_MASK_REGIDS
	.align		4
.L_42:
        /*0124*/ 	.byte	0x04, 0x29
        /*0126*/ 	.short	(.L_44 - .L_43)


	//   ....[0]....
.L_43:
        /*0128*/ 	.word	0xffffffff


	//   ....[1]....
        /*012c*/ 	.word	0xffffffff


	//   ....[2]....
        /*0130*/ 	.word	0xffffffff


	//   ....[3]....
        /*0134*/ 	.word	0xffffffff


	//   ....[4]....
        /*0138*/ 	.word	0xffffffff


	//   ....[5]....
        /*013c*/ 	.word	0xffffffff


	//   ....[6]....
        /*0140*/ 	.word	0xffffffff


	//   ....[7]....
        /*0144*/ 	.word	0xffffffff


	//   ....[8]....
        /*0148*/ 	.word	0xffffffff


	//   ....[9]....
        /*014c*/ 	.word	0xffffffff


	//----- nvinfo : EIATTR_COOP_GROUP_INSTR_OFFSETS
	.align		4
.L_44:
        /*0150*/ 	.byte	0x04, 0x28
        /*0152*/ 	.short	(.L_46 - .L_45)


	//   ....[0]....
.L_45:
        /*0154*/ 	.word	0x00000050


	//   ....[1]....
        /*0158*/ 	.word	0x00000310


	//   ....[2]....
        /*015c*/ 	.word	0x00000500


	//   ....[3]....
        /*0160*/ 	.word	0x000009c0


	//   ....[4]....
        /*0164*/ 	.word	0x00000b00


	//   ....[5]....
        /*0168*/ 	.word	0x00000fb0


	//   ....[6]....
        /*016c*/ 	.word	0x000010f0


	//   ....[7]....
        /*0170*/ 	.word	0x000015e0


	//   ....[8]....
        /*0174*/ 	.word	0x00002a20


	//   ....[9]....
        /*0178*/ 	.word	0x00002c90


	//----- nvinfo : EIATTR_VRC_CTA_INIT_COUNT
	.align		4
.L_46:
        /*017c*/ 	.byte	0x02, 0x4a
        /*017e*/ 	.byte	0x80
	.zero		1


	//----- nvinfo : EIATTR_MBARRIER_INSTR_OFFSETS
	.align		4
        /*0180*/ 	.byte	0x04, 0x39
        /*0182*/ 	.short	(.L_48 - .L_47)


	//   ....[0]....
.L_47:
        /*0184*/ 	.word	0x00001810
        /*0188*/ 	.word	0x000000ff
        /*018c*/ 	.word	0x00018000
        /*0190*/ 	.short	0x0100
        /*0192*/ 	.byte	0x08
	.zero		1


	//   ....[1]....
        /*0194*/ 	.word	0x00001820
        /*0198*/ 	.word	0x000000ff
        /*019c*/ 	.word	0x00018010
        /*01a0*/ 	.short	0x0100
        /*01a2*/ 	.byte	0x08
	.zero		1


	//   ....[2]....
        /*01a4*/ 	.word	0x000018d0
        /*01a8*/ 	.word	0x000000ff
        /*01ac*/ 	.word	0x00018008
        /*01b0*/ 	.short	0x0100
        /*01b2*/ 	.byte	0x08
	.zero		1


	//   ....[3]....
        /*01b4*/ 	.word	0x000018e0
        /*01b8*/ 	.word	0x000000ff
        /*01bc*/ 	.word	0x00018018
        /*01c0*/ 	.short	0x0100
        /*01c2*/ 	.byte	0x08
	.zero		1


	//   ....[4]....
        /*01c4*/ 	.word	0x00001ad0
        /*01c8*/ 	.word	0x000000ff
        /*01cc*/ 	.word	0x00018000
        /*01d0*/ 	.short	0x010a
        /*01d2*/ 	.byte	0x08
	.zero		1


	//   ....[5]....
        /*01d4*/ 	.word	0x00001eb0
        /*01d8*/ 	.word	0x000000ff
        /*01dc*/ 	.word	0x00018010
        /*01e0*/ 	.short	0x010a
        /*01e2*/ 	.byte	0x08
	.zero		1


	//   ....[6]....
        /*01e4*/ 	.word	0x000020f0
        /*01e8*/ 	.word	0x000000ff
        /*01ec*/ 	.word	0x00018000
        /*01f0*/ 	.short	0x010a
        /*01f2*/ 	.byte	0x23
	.zero		1


	//   ....[7]....
        /*01f4*/ 	.word	0x00002580
        /*01f8*/ 	.word	0x000000ff
        /*01fc*/ 	.word	0x00018010
        /*0200*/ 	.short	0x010a
        /*0202*/ 	.byte	0x23
	.zero		1


	//   ....[8]....
        /*0204*/ 	.word	0x00002650
        /*0208*/ 	.word	0x000000ff
        /*020c*/ 	.word	0x00018000
        /*0210*/ 	.short	0x0108
        /*0212*/ 	.byte	0x08
	.zero		1


	//   ....[9]....
        /*0214*/ 	.word	0x00002660
        /*0218*/ 	.word	0x000000ff
        /*021c*/ 	.word	0x00018010
        /*0220*/ 	.short	0x0108
        /*0222*/ 	.byte	0x08
	.zero		1


	//   ....[10]....
        /*0224*/ 	.word	0x000026b0
        /*0228*/ 	.word	0x000000ff
        /*022c*/ 	.word	0x00018008
        /*0230*/ 	.short	0x0108
        /*0232*/ 	.byte	0x08
	.zero		1


	//   ....[11]....
        /*0234*/ 	.word	0x000026c0
        /*0238*/ 	.word	0x000000ff
        /*023c*/ 	.word	0x00018018
        /*0240*/ 	.short	0x0108
        /*0242*/ 	.byte	0x08
	.zero		1


	//   ....[12]....
        /*0244*/ 	.word	0x00002cb0
        /*0248*/ 	.word	0x000000ff
        /*024c*/ 	.word	0x00018000
        /*0250*/ 	.short	0x010a
        /*0252*/ 	.byte	0x08
	.zero		1


	//   ....[13]....
        /*0254*/ 	.word	0x00002ce0
        /*0258*/ 	.word	0x000000ff
        /*025c*/ 	.word	0x00018010
        /*0260*/ 	.short	0x010a
        /*0262*/ 	.byte	0x08
	.zero		1


	//   ....[14]....
        /*0264*/ 	.word	0x00002d10
        /*0268*/ 	.word	0x000000ff
        /*026c*/ 	.word	0x00018000
        /*0270*/ 	.short	0x010a
        /*0272*/ 	.byte	0x23
	.zero		1


	//   ....[15]....
        /*0274*/ 	.word	0x00002d40
        /*0278*/ 	.word	0x000000ff
        /*027c*/ 	.word	0x00018010
        /*0280*/ 	.short	0x010a
        /*0282*/ 	.byte	0x23
	.zero		1


	//----- nvinfo : EIATTR_NUM_MBARRIERS
	.align		4
.L_48:
        /*0284*/ 	.byte	0x03, 0x38
        /*0286*/ 	.short	0x0004


	//----- nvinfo : EIATTR_EXIT_INSTR_OFFSETS
	.align		4
        /*0288*/ 	.byte	0x04, 0x1c
        /*028a*/ 	.short	(.L_50 - .L_49)


	//   ....[0]....
.L_49:
        /*028c*/ 	.word	0x00002ca0


	//----- nvinfo : EIATTR_REQNTID
	.align		4
.L_50:
        /*0290*/ 	.byte	0x04, 0x10
        /*0292*/ 	.short	(.L_52 - .L_51)
.L_51:
        /*0294*/ 	.word	0x00000100
        /*0298*/ 	.word	0x00000001
        /*029c*/ 	.word	0x00000001


	//----- nvinfo : EIATTR_CRS_STACK_SIZE
	.align		4
.L_52:
        /*02a0*/ 	.byte	0x04, 0x1e
        /*02a2*/ 	.short	(.L_54 - .L_53)
.L_53:
        /*02a4*/ 	.word	0x00000000


	//----- nvinfo : EIATTR_CBANK_PARAM_SIZE
	.align		4
.L_54:
        /*02a8*/ 	.byte	0x03, 0x19
        /*02aa*/ 	.short	0x0050


	//----- nvinfo : EIATTR_PARAM_CBANK
	.align		4
        /*02ac*/ 	.byte	0x04, 0x0a
        /*02ae*/ 	.short	(.L_56 - .L_55)
	.align		4
.L_55:
        /*02b0*/ 	.word	index@(.nv.constant0.gluon_tcgen05)
        /*02b4*/ 	.short	0x0380
        /*02b6*/ 	.short	0x0050


	//----- nvinfo : EIATTR_SW_WAR
	.align		4
.L_56:
        /*02b8*/ 	.byte	0x04, 0x36
        /*02ba*/ 	.short	(.L_58 - .L_57)
.L_57:
        /*02bc*/ 	.word	0x00000008
.L_58:


//--------------------- .nv.compat                --------------------------
	.section	.nv.compat,"",@"SHT_CUDA_COMPAT_INFO"
	.align	4
        /*0000*/ 	.byte	0x02, 0x02, 0x02, 0x00, 0x02, 0x05, 0x05, 0x00, 0x02, 0x03, 0x03, 0x00, 0x02, 0x06, 0x01, 0x00


//--------------------- .nv.callgraph             --------------------------
	.section	.nv.callgraph,"",@"SHT_CUDA_CALLGRAPH"
	.align	4
	.sectionentsize	8
	.align		4
        /*0000*/ 	.word	0x00000000
	.align		4
        /*0004*/ 	.word	0xffffffff
	.align		4
        /*0008*/ 	.word	0x00000000
	.align		4
        /*000c*/ 	.word	0xfffffffe
	.align		4
        /*0010*/ 	.word	0x00000000
	.align		4
        /*0014*/ 	.word	0xfffffffd
	.align		4
        /*0018*/ 	.word	0x00000000
	.align		4
        /*001c*/ 	.word	0xfffffffc


//--------------------- .text.gluon_tcgen05       --------------------------
	.section	.text.gluon_tcgen05,"ax",@progbits
	.align	128
        .global         gluon_tcgen05
        .type           gluon_tcgen05,@function
        .size           gluon_tcgen05,(.L_x_77 - gluon_tcgen05)
        .other          gluon_tcgen05,@"STO_CUDA_ENTRY STV_DEFAULT"
gluon_tcgen05:
.text.gluon_tcgen05:
[----:B------:R-:W1:Y:S01]  /*0000*/  LDC R1, c[0x0][0x37c] ;  /* 0x0000df00ff017b82 */ /* 0x000e620000000800 */
[----:B------:R-:W2:Y:S02]  /*0010*/  S2R R0, SR_TID.X ;  /* 0x0000000000007919 */ /* 0x000ea40000002100 */
[----:B--2---:R-:W-:-:S13]  /*0020*/  ISETP.GE.U32.AND P2, PT, R0, 0x20, PT ;  /* 0x000000200000780c */ /* 0x004fda0003f46070 */
[----:B------:R-:W-:Y:S05]  /*0030*/  @P2 BRA `(.L_x_0) ;  /* 0x0000000000b82947 */ /* 0x000fea0003800000 */
[----:B------:R-:W2:Y:S01]  /*0040*/  S2UR UR6, SR_CgaCtaId ;  /* 0x00000000000679c3 */ /* 0x000ea20000008800 */
[----:B------:R-:W-:Y:S01]  /*0050*/  NOP ;  /* 0x0000000000007918 */ /* 0x000fe20000000000 */
[----:B------:R-:W-:Y:S02]  /*0060*/  UMOV UR4, 0x40 ;  /* 0x0000004000047882 */ /* 0x000fe40000000000 */
[----:B--2---:R-:W-:-:S09]  /*0070*/  ULEA UR4, UR6, UR4, 0x18 ;  /* 0x0000000406047291 */ /* 0x004fd2000f8ec0ff */
[----:B------:R-:W2:Y:S01]  /*0080*/  LDS.U8 R2, [UR4] ;  /* 0x00000004ff027984 */ /* 0x000ea20008000000 */
[----:B------:R-:W-:Y:S02]  /*0090*/  UMOV UR4, 0x400 ;  /* 0x0000040000047882 */ /* 0x000fe40000000000 */
[----:B------:R-:W-:Y:S01]  /*00a0*/  ULEA UR4, UR6, UR4, 0x18 ;  /* 0x0000000406047291 */ /* 0x000fe2000f8ec0ff */
[----:B--2---:R-:W-:-:S13]  /*00b0*/  ISETP.NE.AND P0, PT, R2, RZ, PT ;  /* 0x000000ff0200720c */ /* 0x004fda0003f05270 */
[----:B------:R-:W-:Y:S05]  /*00c0*/  @P0 BRA `(.L_x_1) ;  /* 0x00000000007c0947 */ /* 0x000fea0003800000 */
[----:B------:R-:W-:-:S13]  /*00d0*/  ELECT P0, URZ, PT ;  /* 0x0000000000ff782f */ /* 0x000fda0003800000 */
[----:B------:R-:W-:Y:S05]  /*00e0*/  @!P0 BRA `(.L_x_2) ;  /* 0x0000000000848947 */ /* 0x000fea0003800000 */
[----:B------:R-:W-:Y:S01]  /*00f0*/  UMOV UR5, 0x2 ;  /* 0x0000000200057882 */ /* 0x000fe20000000000 */
[----:B------:R-:W-:Y:S02]  /*0100*/  IMAD.MOV.U32 R5, RZ, RZ, 0x1 ;  /* 0x00000001ff057424 */ /* 0x000fe400078e00ff */
[----:B------:R-:W-:Y:S02]  /*0110*/  IMAD.MOV.U32 R3, RZ, RZ, 0x3 ;  /* 0x00000003ff037424 */ /* 0x000fe400078e00ff */
[----:B------:R-:W-:Y:S04]  /*0120*/  DEPBAR.LE SB2, 0x36 ;  /* 0x0000ad800000791a */ /* 0x000fe80000000000 */
[----:B------:R-:W2:Y:S02]  /*0130*/  UTCATOMSWS.FIND_AND_SET.ALIGN UP0, UR5, UR5 ;  /* 0x00000005000575e3 */ /* 0x000ea40008000800 */
[----:B--2---:R-:W-:-:S04]  /*0140*/  PLOP3.LUT P0, PT, PT, PT, UP0, 0x80, 0x8 ;  /* 0x000000000008781c */ /* 0x004fc80003f0f008 */
[----:B------:R-:W-:-:S04]  /*0150*/  SEL R2, RZ, 0xffffffff, !P0 ;  /* 0xffffffffff027807 */ /* 0x000fc80004000000 */
[----:B------:R-:W-:Y:S01]  /*0160*/  ISETP.NE.AND P0, PT, R2, RZ, PT ;  /* 0x000000ff0200720c */ /* 0x000fe20003f05270 */
[----:B------:R-:W-:-:S12]  /*0170*/  IMAD.U32 R2, RZ, RZ, UR5 ;  /* 0x00000005ff027e24 */ /* 0x000fd8000f8e00ff */
[----:B------:R-:W-:Y:S05]  /*0180*/  @P0 BRA `(.L_x_3) ;  /* 0x0000000000240947 */ /* 0x000fea0003800000 */
.L_x_4:
[----:B------:R-:W-:Y:S05]  /*0190*/  NANOSLEEP 0x64 ;  /* 0x000000640000795d */ /* 0x000fea0003800000 */
[----:B------:R-:W-:-:S05]  /*01a0*/  UMOV UR5, 0x2 ;  /* 0x0000000200057882 */ /* 0x000fca0000000000 */
[----:B------:R-:W-:Y:S04]  /*01b0*/  DEPBAR.LE SB2, 0x36 ;  /* 0x0000ad800000791a */ /* 0x000fe80000000000 */
[----:B------:R-:W2:Y:S02]  /*01c0*/  UTCATOMSWS.FIND_AND_SET.ALIGN UP0, UR5, UR5 ;  /* 0x00000005000575e3 */ /* 0x000ea40008000800 */
[----:B--2---:R-:W-:-:S04]  /*01d0*/  PLOP3.LUT P0, PT, PT, PT, UP0, 0x80, 0x8 ;  /* 0x000000000008781c */ /* 0x004fc80003f0f008 */
[----:B------:R-:W-:-:S04]  /*01e0*/  SEL R2, RZ, 0xffffffff, !P0 ;  /* 0xffffffffff027807 */ /* 0x000fc80004000000 */
[----:B------:R-:W-:Y:S01]  /*01f0*/  ISETP.NE.AND P0, PT, R2, RZ, PT ;  /* 0x000000ff0200720c */ /* 0x000fe20003f05270 */
[----:B------:R-:W-:-:S12]  /*0200*/  IMAD.U32 R2, RZ, RZ, UR5 ;  /* 0x00000005ff027e24 */ /* 0x000fd8000f8e00ff */
[----:B------:R-:W-:Y:S05]  /*0210*/  @!P0 BRA `(.L_x_4) ;  /* 0xfffffffc00dc8947 */ /* 0x000fea000383ffff */
.L_x_3:
[C---:B------:R-:W-:Y:S01]  /*0220*/  VIADD R4, R2.reuse, 0x10 ;  /* 0x0000001002047836 */ /* 0x040fe20000000000 */
[----:B------:R-:W-:Y:S01]  /*0230*/  UMOV UR5, 0x50 ;  /* 0x0000005000057882 */ /* 0x000fe20000000000 */
[----:B------:R-:W-:Y:S01]  /*0240*/  SHF.L.U32 R3, R3, R2, RZ ;  /* 0x0000000203037219 */ /* 0x000fe200000006ff */
[----:B------:R-:W-:Y:S01]  /*0250*/  ULEA UR5, UR6, UR5, 0x18 ;  /* 0x0000000506057291 */ /* 0x000fe2000f8ec0ff */
[----:B------:R-:W-:Y:S01]  /*0260*/  IMAD.SHL.U32 R2, R2, 0x20, RZ ;  /* 0x0000002002027824 */ /* 0x000fe200078e00ff */
[----:B------:R-:W-:-:S04]  /*0270*/  SHF.L.U32 R4, R5, R4, RZ ;  /* 0x0000000405047219 */ /* 0x000fc800000006ff */
[----:B------:R-:W-:-:S05]  /*0280*/  LOP3.LUT R3, R4, R3, RZ, 0xfc, !PT ;  /* 0x0000000304037212 */ /* 0x000fca00078efcff */
[----:B------:R2:W-:Y:S04]  /*0290*/  ATOMS.OR RZ, [UR5], R3 ;  /* 0x00000003ffff798c */ /* 0x0005e8000b000005 */
[----:B------:R2:W-:Y:S01]  /*02a0*/  STS [UR4], R2 ;  /* 0x00000002ff007988 */ /* 0x0005e20008000804 */
[----:B------:R-:W-:Y:S05]  /*02b0*/  BRA `(.L_x_2) ;  /* 0x0000000000107947 */ /* 0x000fea0003800000 */
.L_x_1:
[----:B------:R-:W-:Y:S01]  /*02c0*/  IMAD.MOV.U32 R3, RZ, RZ, -0x1 ;  /* 0xffffffffff037424 */ /* 0x000fe200078e00ff */
[----:B------:R-:W-:-:S04]  /*02d0*/  MOV R2, 0x300 ;  /* 0x0000030000027802 */ /* 0x000fc80000000f00 */
[----:B------:R2:W-:Y:S03]  /*02e0*/  STS [UR4], R3 ;  /* 0x00000003ff007988 */ /* 0x0005e60008000804 */
[----:B-12---:R-:W-:Y:S05]  /*02f0*/  CALL.REL.NOINC `($__internal_1_$__cuda_sm10x_tcgen05_guardrail_trap_phase_invalid_during_alloc) ;  /* 0x0000002800a87944 */ /* 0x006fea0003c00000 */
.L_x_2:
[----:B------:R-:W-:Y:S05]  /*0300*/  WARPSYNC.ALL ;  /* 0x0000000000007948 */ /* 0x000fea0003800000 */
[----:B------:R-:W-:Y:S01]  /*0310*/  NOP ;  /* 0x0000000000007918 */ /* 0x000fe20000000000 */
.L_x_0:
[----:B------:R-:W3:Y:S08]  /*0320*/  S2UR UR4, SR_CgaCtaId ;  /* 0x00000000000479c3 */ /* 0x000ef00000008800 */
[----:B------:R-:W-:Y:S01]  /*0330*/  BAR.SYNC.DEFER_BLOCKING 0x0 ;  /* 0x0000000000007b1d */ /* 0x000fe20000010000 */
[----:B------:R-:W-:-:S05]  /*0340*/  LOP3.LUT R36, R0, 0xff, RZ, 0xc0, !PT ;  /* 0x000000ff00247812 */ /* 0x000fca00078ec0ff */
[----:B------:R-:W-:Y:S02]  /*0350*/  UMOV UR8, 0x400 ;  /* 0x0000040000087882 */ /* 0x000fe40000000000 */
[----:B--2---:R-:W2:Y:S08]  /*0360*/  LDC R3, c[0x0][0x398] ;  /* 0x0000e600ff037b82 */ /* 0x004eb00000000800 */
[----:B------:R-:W4:Y:S01]  /*0370*/  LDC R7, c[0x0][0x3a0] ;  /* 0x0000e800ff077b82 */ /* 0x000f220000000800 */
[----:B---3--:R-:W-:-:S07]  /*0380*/  ULEA UR8, UR4, UR8, 0x18 ;  /* 0x0000000804087291 */ /* 0x008fce000f8ec0ff */
[----:B------:R-:W3:Y:S02]  /*0390*/  S2UR UR16, SR_CTAID.Y ;  /* 0x00000000001079c3 */ /* 0x000ee40000002600 */
[----:B------:R-:W5:Y:S06]  /*03a0*/  LDS R4, [UR8] ;  /* 0x00000008ff047984 */ /* 0x000f6c0008000800 */
[----:B------:R-:W-:Y:S06]  /*03b0*/  BAR.SYNC.DEFER_BLOCKING 0x0 ;  /* 0x0000000000007b1d */ /* 0x000fec0000010000 */
[----:B------:R-:W-:Y:S05]  /*03c0*/  @P2 BRA `(.L_x_5) ;  /* 0x0000000000182947 */ /* 0x000fea0003800000 */
[----:B------:R-:W-:Y:S01]  /*03d0*/  ELECT P0, URZ, PT ;  /* 0x0000000000ff782f */ /* 0x000fe20003800000 */
[----:B------:R-:W-:Y:S01]  /*03e0*/  IMAD.MOV.U32 R2, RZ, RZ, 0x1 ;  /* 0x00000001ff027424 */ /* 0x000fe200078e00ff */
[----:B------:R-:W-:Y:S01]  /*03f0*/  UMOV UR5, 0x40 ;  /* 0x0000004000057882 */ /* 0x000fe20000000000 */
[----:B------:R-:W-:Y:S01]  /*0400*/  UVIRTCOUNT.DEALLOC.SMPOOL 0x80 ;  /* 0x000000800000784c */ /* 0x000fe20000000000 */
[----:B------:R-:W-:-:S09]  /*0410*/  ULEA UR5, UR4, UR5, 0x18 ;  /* 0x0000000504057291 */ /* 0x000fd2000f8ec0ff */
[----:B------:R5:W-:Y:S03]  /*0420*/  @P0 STS.U8 [UR5], R2 ;  /* 0x00000002ff000988 */ /* 0x000be60008000005 */
.L_x_5:
[----:B------:R-:W5:Y:S01]  /*0430*/  S2UR UR4, SR_CTAID.Z ;  /* 0x00000000000479c3 */ /* 0x000f620000002700 */
[----:B------:R-:W4:Y:S01]  /*0440*/  LDCU UR5, c[0x0][0x370] ;  /* 0x00006e00ff0577ac */ /* 0x000f220008000800 */
[C---:B------:R-:W-:Y:S01]  /*0450*/  ISETP.GE.U32.AND P0, PT, R36.reuse, 0x20, PT ;  /* 0x000000202400780c */ /* 0x040fe20003f06070 */
[----:B--2--5:R-:W-:Y:S01]  /*0460*/  VIADD R2, R3, 0xffffffff ;  /* 0xffffffff03027836 */ /* 0x024fe20000000000 */
[C---:B------:R-:W-:Y:S01]  /*0470*/  ISETP.NE.U32.AND P3, PT, R36.reuse, RZ, PT ;  /* 0x000000ff2400720c */ /* 0x040fe20003f65070 */
[----:B------:R-:W2:Y:S01]  /*0480*/  LDCU UR6, c[0x0][0x374] ;  /* 0x00006e80ff0677ac */ /* 0x000ea20008000800 */
[----:B------:R-:W-:Y:S01]  /*0490*/  LEA R10, R36, UR8, 0x2 ;  /* 0x00000008240a7c11 */ /* 0x000fe2000f8e10ff */
[----:B----4-:R-:W-:Y:S01]  /*04a0*/  VIADD R11, R7, 0xffffffff ;  /* 0xffffffff070b7836 */ /* 0x010fe20000000000 */
[----:B------:R-:W4:Y:S01]  /*04b0*/  S2UR UR13, SR_CTAID.X ;  /* 0x00000000000d79c3 */ /* 0x000f220000002500 */
[----:B------:R-:W5:Y:S01]  /*04c0*/  LDCU.64 UR14, c[0x0][0x3c0] ;  /* 0x00007800ff0e77ac */ /* 0x000f620008000a00 */
[----:B------:R-:W-:Y:S01]  /*04d0*/  R2UR UR12, R4 ;  /* 0x00000000040c72ca */ /* 0x000fe200000e0000 */
[----:B------:R-:W-:Y:S04]  /*04e0*/  BSSY.RECONVERGENT B0, `(.L_x_6) ;  /* 0x0000011000007945 */ /* 0x000fe80003800200 */
[----:B------:R3:W-:Y:S01]  /*04f0*/  @!P0 STS [R10], RZ ;  /* 0x000000ff0a008388 */ /* 0x0007e20000000800 */
[----:B------:R-:W-:-:S03]  /*0500*/  NOP ;  /* 0x0000000000007918 */ /* 0x000fc60000000000 */
[----:B------:R3:W-:Y:S02]  /*0510*/  @!P3 STS [UR8+0x24], R2 ;  /* 0x00002402ff00b988 */ /* 0x0007e40008000808 */
[----:B--23--:R-:W-:Y:S02]  /*0520*/  UIMAD UR4, UR4, UR6, UR16 ;  /* 0x00000006040472a4 */ /* 0x00cfe4000f8e0210 */
[----:B------:R2:W-:Y:S02]  /*0530*/  @!P3 STS [UR8+0x20], R11 ;  /* 0x0000200bff00b988 */ /* 0x0005e40008000808 */
[----:B----4-:R-:W-:-:S04]  /*0540*/  UIMAD UR4, UR4, UR5, UR13 ;  /* 0x00000005040472a4 */ /* 0x010fc8000f8e020d */
[----:B------:R-:W-:-:S04]  /*0550*/  UIMAD UR4, UR4, 0x180, URZ ;  /* 0x00000180040478a4 */ /* 0x000fc8000f8e02ff */
[----:B-----5:R-:W-:-:S04]  /*0560*/  UIADD3 UR10, UP0, UPT, UR4, UR14, URZ ;  /* 0x0000000e040a7290 */ /* 0x020fc8000ff1e0ff */
[----:B------:R-:W-:Y:S01]  /*0570*/  ULEA.HI.X.SX32 UR11, UR4, UR15, 0x1, UP0 ;  /* 0x0000000f040b7291 */ /* 0x000fe200080f0eff */
[----:B--2---:R-:W-:Y:S11]  /*0580*/  @P3 BRA `(.L_x_7) ;  /* 0x0000000000183947 */ /* 0x004ff60003800000 */
[----:B------:R-:W2:Y:S01]  /*0590*/  LDS R3, [UR8+0x8] ;  /* 0x00000808ff037984 */ /* 0x000ea20008000800 */
[----:B------:R-:W3:Y:S01]  /*05a0*/  LDC.64 R8, c[0x0][0x380] ;  /* 0x0000e000ff087b82 */ /* 0x000ee20000000a00 */
[----:B------:R-:W-:Y:S02]  /*05b0*/  IMAD.MOV.U32 R4, RZ, RZ, 0x70 ;  /* 0x00000070ff047424 */ /* 0x000fe400078e00ff */
[----:B---3--:R3:W-:Y:S03]  /*05c0*/  STS.64 [UR8], R8 ;  /* 0x00000008ff007988 */ /* 0x0087e60008000a08 */
[----:B--2---:R-:W-:-:S05]  /*05d0*/  LOP3.LUT R3, R3, 0x10, R4, 0xd8, !PT ;  /* 0x0000001003037812 */ /* 0x004fca00078ed804 */
[----:B------:R3:W-:Y:S02]  /*05e0*/  STS [UR8+0x8], R3 ;  /* 0x00000803ff007988 */ /* 0x0007e40008000808 */
.L_x_7:
[----:B------:R-:W-:Y:S05]  /*05f0*/  BSYNC.RECONVERGENT B0 ;  /* 0x0000000000007941 */ /* 0x000fea0003800200 */
.L_x_6:
[----:B------:R-:W-:Y:S04]  /*0600*/  BSSY.RECONVERGENT B0, `(.L_x_8) ;  /* 0x000000a000007945 */ /* 0x000fe80003800200 */
[----:B------:R-:W-:Y:S05]  /*0610*/  @P3 BRA `(.L_x_9) ;  /* 0x0000000000203947 */ /* 0x000fea0003800000 */
[----:B---3--:R-:W2:Y:S01]  /*0620*/  LDS R3, [UR8+0x34] ;  /* 0x00003408ff037984 */ /* 0x008ea20008000800 */
[----:B------:R-:W-:Y:S02]  /*0630*/  IMAD.MOV.U32 R4, RZ, RZ, 0x3f000000 ;  /* 0x3f000000ff047424 */ /* 0x000fe400078e00ff */
[----:B------:R-:W-:Y:S01]  /*0640*/  @!P3 IMAD.MOV.U32 R5, RZ, RZ, 0x7f ;  /* 0x0000007fff05b424 */ /* 0x000fe200078e00ff */
[----:B------:R-:W3:Y:S02]  /*0650*/  @!P3 LDS R6, [UR8+0x38] ;  /* 0x00003808ff06b984 */ /* 0x000ee40008000800 */
[----:B--2---:R-:W-:Y:S02]  /*0660*/  LOP3.LUT R3, R3, 0xff000000, R4, 0xb8, !PT ;  /* 0xff00000003037812 */ /* 0x004fe400078eb804 */
[----:B---3--:R-:W-:-:S03]  /*0670*/  @!P3 LOP3.LUT R4, R6, 0xff, R5, 0xb8, !PT ;  /* 0x000000ff0604b812 */ /* 0x008fc600078eb805 */
[----:B------:R2:W-:Y:S04]  /*0680*/  STS [UR8+0x34], R3 ;  /* 0x00003403ff007988 */ /* 0x0005e80008000808 */
[----:B------:R2:W-:Y:S02]  /*0690*/  @!P3 STS [UR8+0x38], R4 ;  /* 0x00003804ff00b988 */ /* 0x0005e40008000808 */
.L_x_9:
[----:B------:R-:W-:Y:S05]  /*06a0*/  BSYNC.RECONVERGENT B0 ;  /* 0x0000000000007941 */ /* 0x000fea0003800200 */
.L_x_8:
[----:B------:R-:W-:Y:S04]  /*06b0*/  BSSY.RECONVERGENT B0, `(.L_x_10) ;  /* 0x000000e000007945 */ /* 0x000fe80003800200 */
[----:B------:R-:W-:Y:S05]  /*06c0*/  @P3 BRA `(.L_x_11) ;  /* 0x0000000000303947 */ /* 0x000fea0003800000 */
[----:B--2---:R-:W2:Y:S01]  /*06d0*/  LDS R4, [UR8+0x34] ;  /* 0x00003408ff047984 */ /* 0x004ea20008000800 */
[----:B---3--:R-:W3:Y:S03]  /*06e0*/  LDC.64 R8, c[0x0][0x3a8] ;  /* 0x0000ea00ff087b82 */ /* 0x008ee60000000a00 */
[----:B------:R-:W4:Y:S01]  /*06f0*/  LDS R3, [UR8+0x1c] ;  /* 0x00001c08ff037984 */ /* 0x000f220008000800 */
[C---:B---3--:R-:W-:Y:S01]  /*0700*/  SHF.L.U64.HI R6, R8.reuse, 0x1, R9 ;  /* 0x0000000108067819 */ /* 0x048fe20000010209 */
[----:B------:R-:W-:-:S03]  /*0710*/  IMAD.SHL.U32 R5, R8, 0x2, RZ ;  /* 0x0000000208057824 */ /* 0x000fc600078e00ff */
[--C-:B------:R-:W-:Y:S02]  /*0720*/  SHF.R.U32.HI R8, RZ, 0x4, R6.reuse ;  /* 0x00000004ff087819 */ /* 0x100fe40000011606 */
[----:B------:R-:W-:-:S05]  /*0730*/  SHF.R.U64 R5, R5, 0x4, R6 ;  /* 0x0000000405057819 */ /* 0x000fca0000001206 */
[----:B------:R5:W-:Y:S01]  /*0740*/  STS [UR8+0xc], R5 ;  /* 0x00000c05ff007988 */ /* 0x000be20008000808 */
[----:B--2---:R-:W-:Y:S02]  /*0750*/  LOP3.LUT R4, R4, 0x7, RZ, 0xb8, !PT ;  /* 0x0000000704047812 */ /* 0x004fe400078eb8ff */
[----:B----4-:R-:W-:-:S03]  /*0760*/  LOP3.LUT R3, R3, 0xf, R8, 0xb8, !PT ;  /* 0x0000000f03037812 */ /* 0x010fc600078eb808 */
[----:B------:R5:W-:Y:S04]  /*0770*/  STS [UR8+0x34], R4 ;  /* 0x00003404ff007988 */ /* 0x000be80008000808 */
[----:B------:R5:W-:Y:S02]  /*0780*/  STS [UR8+0x1c], R3 ;  /* 0x00001c03ff007988 */ /* 0x000be40008000808 */
.L_x_11:
[----:B------:R-:W-:Y:S05]  /*0790*/  BSYNC.RECONVERGENT B0 ;  /* 0x0000000000007941 */ /* 0x000fea0003800200 */
.L_x_10:
[----:B------:R-:W-:Y:S04]  /*07a0*/  BSSY.RECONVERGENT B1, `(.L_x_12) ;  /* 0x000001a000017945 */ /* 0x000fe80003800200 */
[----:B------:R-:W-:Y:S04]  /*07b0*/  BSSY.RELIABLE B0, `(.L_x_13) ;  /* 0x0000015000007945 */ /* 0x000fe80003800100 */
[----:B------:R-:W-:Y:S05]  /*07c0*/  @P3 BRA `(.L_x_14) ;  /* 0x0000000000203947 */ /* 0x000fea0003800000 */
[----:B--23-5:R-:W2:Y:S02]  /*07d0*/  LDS R3, [UR8+0x34] ;  /* 0x00003408ff037984 */ /* 0x02cea40008000800 */
[----:B--2---:R-:W-:-:S05]  /*07e0*/  LOP3.LUT R3, R3, 0x38, RZ, 0xb8, !PT ;  /* 0x0000003803037812 */ /* 0x004fca00078eb8ff */
[----:B------:R2:W-:Y:S01]  /*07f0*/  STS [UR8+0x34], R3 ;  /* 0x00003403ff007988 */ /* 0x0005e20008000808 */
[----:B------:R-:W-:Y:S05]  /*0800*/  @P3 BRA `(.L_x_15) ;  /* 0x0000000000203947 */ /* 0x000fea0003800000 */
[----:B--2---:R-:W2:Y:S01]  /*0810*/  LDS R3, [UR8+0x8] ;  /* 0x00000808ff037984 */ /* 0x004ea20008000800 */
[----:B------:R-:W-:-:S05]  /*0820*/  IMAD.MOV.U32 R4, RZ, RZ, 0x780 ;  /* 0x00000780ff047424 */ /* 0x000fca00078e00ff */
[----:B--2---:R-:W-:-:S05]  /*0830*/  LOP3.LUT R3, R3, 0x500, R4, 0xd8, !PT ;  /* 0x0000050003037812 */ /* 0x004fca00078ed804 */
[----:B------:R4:W-:Y:S02]  /*0840*/  STS [UR8+0x8], R3 ;  /* 0x00000803ff007988 */ /* 0x0009e40008000808 */
.L_x_14:
[----:B------:R-:W-:Y:S05]  /*0850*/  @P3 BRA `(.L_x_16) ;  /* 0x0000000000283947 */ /* 0x000fea0003800000 */
[----:B--2345:R-:W2:Y:S02]  /*0860*/  LDS R3, [UR8+0x8] ;  /* 0x00000808ff037984 */ /* 0x03cea40008000800 */
[----:B--2---:R-:W-:-:S05]  /*0870*/  LOP3.LUT R3, R3, 0x1800, RZ, 0xb8, !PT ;  /* 0x0000180003037812 */ /* 0x004fca00078eb8ff */
[----:B------:R3:W-:Y:S02]  /*0880*/  STS [UR8+0x8], R3 ;  /* 0x00000803ff007988 */ /* 0x0007e40008000808 */
.L_x_15:
[----:B------:R-:W-:Y:S05]  /*0890*/  @P3 BREAK.RELIABLE B0 ;  /* 0x0000000000003942 */ /* 0x000fea0003800100 */
[----:B------:R-:W-:Y:S05]  /*08a0*/  @P3 BRA `(.L_x_17) ;  /* 0x0000000000243947 */ /* 0x000fea0003800000 */
[----:B------:R-:W4:Y:S01]  /*08b0*/  LDS R4, [UR8+0x8] ;  /* 0x00000808ff047984 */ /* 0x000f220008000800 */
[----:B--23--:R-:W-:-:S05]  /*08c0*/  IMAD.MOV.U32 R3, RZ, RZ, 0x6000 ;  /* 0x00006000ff037424 */ /* 0x00cfca00078e00ff */
[----:B----4-:R-:W-:-:S04]  /*08d0*/  LOP3.LUT R3, R4, 0x6000, R3, 0xd8, !PT ;  /* 0x0000600004037812 */ /* 0x010fc800078ed803 */
[----:B------:R-:W-:-:S05]  /*08e0*/  LOP3.LUT R3, R3, 0x400000, RZ, 0xb8, !PT ;  /* 0x0040000003037812 */ /* 0x000fca00078eb8ff */
[----:B------:R2:W-:Y:S02]  /*08f0*/  STS [UR8+0x8], R3 ;  /* 0x00000803ff007988 */ /* 0x0005e40008000808 */
.L_x_16:
[----:B------:R-:W-:Y:S05]  /*0900*/  BSYNC.RELIABLE B0 ;  /* 0x0000000000007941 */ /* 0x000fea0003800100 */
.L_x_13:
[----:B--2345:R-:W2:Y:S02]  /*0910*/  @!P3 LDS R3, [UR8+0x8] ;  /* 0x00000808ff03b984 */ /* 0x03cea40008000800 */
[----:B--2---:R-:W-:-:S05]  /*0920*/  @!P3 LOP3.LUT R3, R3, 0x8000, RZ, 0xb8, !PT ;  /* 0x000080000303b812 */ /* 0x004fca00078eb8ff */
[----:B------:R4:W-:Y:S02]  /*0930*/  @!P3 STS [UR8+0x8], R3 ;  /* 0x00000803ff00b988 */ /* 0x0009e40008000808 */
.L_x_17:
[----:B------:R-:W-:Y:S05]  /*0940*/  BSYNC.RECONVERGENT B1 ;  /* 0x0000000000017941 */ /* 0x000fea0003800200 */
.L_x_12:
[----:B------:R-:W-:Y:S05]  /*0950*/  WARPSYNC.ALL ;  /* 0x0000000000007948 */ /* 0x000fea0003800000 */
[----:B------:R-:W-:Y:S01]  /*0960*/  NOP ;  /* 0x0000000000007918 */ /* 0x000fe20000000000 */
[----:B--234-:R-:W2:Y:S02]  /*0970*/  LDC R3, c[0x0][0x39c] ;  /* 0x0000e700ff037b82 */ /* 0x01cea40000000800 */
[----:B--2---:R-:W-:Y:S01]  /*0980*/  VIADD R3, R3, 0xffffffff ;  /* 0xffffffff03037836 */ /* 0x004fe20000000000 */
[----:B------:R-:W-:Y:S06]  /*0990*/  @P0 BRA `(.L_x_18) ;  /* 0x0000000000300947 */ /* 0x000fec0003800000 */
[----:B------:R-:W2:Y:S01]  /*09a0*/  S2R R4, SR_LANEID ;  /* 0x0000000000047919 */ /* 0x000ea20000000000 */
[----:B------:R-:W-:Y:S05]  /*09b0*/  WARPSYNC.ALL ;  /* 0x0000000000007948 */ /* 0x000fea0003800000 */
[----:B------:R-:W-:Y:S01]  /*09c0*/  NOP ;  /* 0x0000000000007918 */ /* 0x000fe20000000000 */
[----:B--2---:R-:W-:-:S05]  /*09d0*/  IMAD.SHL.U32 R6, R4, 0x4, RZ ;  /* 0x0000000404067824 */ /* 0x004fca00078e00ff */
[----:B------:R-:W2:Y:S01]  /*09e0*/  LDS R9, [R6+UR8] ;  /* 0x0000000806097984 */ /* 0x000ea20008000800 */
[----:B------:R-:W-:-:S05]  /*09f0*/  IADD3 R4, P1, PT, R6, UR10, RZ ;  /* 0x0000000a06047c10 */ /* 0x000fca000ff3e0ff */
[----:B------:R-:W-:-:S05]  /*0a00*/  IMAD.X R5, RZ, RZ, UR11, P1 ;  /* 0x0000000bff057e24 */ /* 0x000fca00088e06ff */
[----:B--2---:R2:W3:Y:S01]  /*0a10*/  ATOMG.E.EXCH.STRONG.GPU PT, RZ, [R4], R9 ;  /* 0x0000000904ff73a8 */ /* 0x0044e200041ee100 */
[----:B------:R-:W-:-:S04]  /*0a20*/  DEPBAR {5,4,3,2,1,0} ;  /* 0x0000003f0000791a */ /* 0x000fc80000000000 */
[----:B------:R-:W4:Y:S02]  /*0a30*/  CCTL.E.C.LDCU.IV.DEEP [UR10] ;  /* 0x000000000a007540 */ /* 0x000f240009c08000 */
[----:B----4-:R2:W-:Y:S01]  /*0a40*/  UTMACCTL.IV [UR10] ;  /* 0x000000000a0079b9 */ /* 0x0105e20008000000 */
[----:B------:R-:W-:Y:S01]  /*0a50*/  NOP ;  /* 0x0000000000007918 */ /* 0x000fe20000000000 */
.L_x_18:
[----:B------:R-:W-:Y:S05]  /*0a60*/  @P0 BRA `(.L_x_19) ;  /* 0x00000000000c0947 */ /* 0x000fea0003800000 */
[----:B------:R0:W-:Y:S01]  /*0a70*/  UTMACMDFLUSH ;  /* 0x00000000000079b7 */ /* 0x0001e20000000000 */
[----:B------:R-:W-:Y:S05]  /*0a80*/  @P0 BRA `(.L_x_19) ;  /* 0x0000000000040947 */ /* 0x000fea0003800000 */
[----:B------:R-:W-:-:S04]  /*0a90*/  DEPBAR.LE SB0, 0x0 ;  /* 0x000080000000791a */ /* 0x000fc80000000000 */
.L_x_19:
[----:B------:R-:W-:Y:S05]  /*0aa0*/  WARPSYNC.ALL ;  /* 0x0000000000007948 */ /* 0x000fea0003800000 */
[----:B------:R-:W-:Y:S01]  /*0ab0*/  NOP ;  /* 0x0000000000007918 */ /* 0x000fe20000000000 */
[----:B---3--:R-:W-:Y:S06]  /*0ac0*/  BAR.SYNC.DEFER_BLOCKING 0x0 ;  /* 0x0000000000007b1d */ /* 0x008fec0000010000 */
[----:B------:R-:W-:Y:S02]  /*0ad0*/  BSSY.RECONVERGENT B1, `(.L_x_20) ;  /* 0x000000b000017945 */ /* 0x000fe40003800200 */
[----:B------:R-:W-:Y:S06]  /*0ae0*/  BAR.SYNC.DEFER_BLOCKING 0x0 ;  /* 0x0000000000007b1d */ /* 0x000fec0000010000 */
[----:B------:R3:W-:Y:S01]  /*0af0*/  @!P0 STS [R10], RZ ;  /* 0x000000ff0a008388 */ /* 0x0007e20000000800 */
[----:B------:R-:W-:Y:S01]  /*0b00*/  NOP ;  /* 0x0000000000007918 */ /* 0x000fe20000000000 */
[----:B------:R-:W-:Y:S05]  /*0b10*/  @P3 BRA `(.L_x_21) ;  /* 0x0000000000183947 */ /* 0x000fea0003800000 */
[----:B--2---:R-:W2:Y:S01]  /*0b20*/  LDS R4, [UR8+0x8] ;  /* 0x00000808ff047984 */ /* 0x004ea20008000800 */
[----:B------:R-:W4:Y:S01]  /*0b30*/  LDC.64 R8, c[0x0][0x388] ;  /* 0x0000e200ff087b82 */ /* 0x000f220000000a00 */
[----:B------:R-:W-:Y:S02]  /*0b40*/  IMAD.MOV.U32 R5, RZ, RZ, 0x70 ;  /* 0x00000070ff057424 */ /* 0x000fe400078e00ff */
[----:B----4-:R4:W-:Y:S03]  /*0b50*/  STS.64 [UR8], R8 ;  /* 0x00000008ff007988 */ /* 0x0109e60008000a08 */
[----:B--2---:R-:W-:-:S05]  /*0b60*/  LOP3.LUT R4, R4, 0x10, R5, 0xd8, !PT ;  /* 0x0000001004047812 */ /* 0x004fca00078ed805 */
[----:B------:R4:W-:Y:S02]  /*0b70*/  STS [UR8+0x8], R4 ;  /* 0x00000804ff007988 */ /* 0x0009e40008000808 */
.L_x_21:
[----:B--2---:R-:W-:Y:S05]  /*0b80*/  BSYNC.RECONVERGENT B1 ;  /* 0x0000000000017941 */ /* 0x004fea0003800200 */
.L_x_20:
[----:B------:R-:W-:Y:S04]  /*0b90*/  BSSY.RECONVERGENT B1, `(.L_x_22) ;  /* 0x000000a000017945 */ /* 0x000fe80003800200 */
[----:B------:R-:W-:Y:S05]  /*0ba0*/  @P3 BRA `(.L_x_23) ;  /* 0x0000000000203947 */ /* 0x000fea0003800000 */
[----:B----4-:R-:W2:Y:S01]  /*0bb0*/  LDS R4, [UR8+0x34] ;  /* 0x00003408ff047984 */ /* 0x010ea20008000800 */
[----:B------:R-:W-:Y:S02]  /*0bc0*/  IMAD.MOV.U32 R9, RZ, RZ, 0x3f000000 ;  /* 0x3f000000ff097424 */ /* 0x000fe400078e00ff */
[----:B------:R-:W-:Y:S01]  /*0bd0*/  @!P3 IMAD.MOV.U32 R6, RZ, RZ, 0x7f ;  /* 0x0000007fff06b424 */ /* 0x000fe200078e00ff */
[----:B------:R-:W4:Y:S02]  /*0be0*/  @!P3 LDS R5, [UR8+0x38] ;  /* 0x00003808ff05b984 */ /* 0x000f240008000800 */
[----:B--2---:R-:W-:Y:S02]  /*0bf0*/  LOP3.LUT R4, R4, 0xff000000, R9, 0xb8, !PT ;  /* 0xff00000004047812 */ /* 0x004fe400078eb809 */
[----:B----4-:R-:W-:-:S03]  /*0c00*/  @!P3 LOP3.LUT R5, R5, 0xff, R6, 0xb8, !PT ;  /* 0x000000ff0505b812 */ /* 0x010fc600078eb806 */
[----:B------:R2:W-:Y:S04]  /*0c10*/  STS [UR8+0x34], R4 ;  /* 0x00003404ff007988 */ /* 0x0005e80008000808 */
[----:B------:R2:W-:Y:S02]  /*0c20*/  @!P3 STS [UR8+0x38], R5 ;  /* 0x00003805ff00b988 */ /* 0x0005e40008000808 */
.L_x_23:
[----:B------:R-:W-:Y:S05]  /*0c30*/  BSYNC.RECONVERGENT B1 ;  /* 0x0000000000017941 */ /* 0x000fea0003800200 */
.L_x_22:
[----:B------:R-:W-:Y:S04]  /*0c40*/  BSSY.RECONVERGENT B1, `(.L_x_24) ;  /* 0x0000004000017945 */ /* 0x000fe80003800200 */
[----:B------:R-:W-:Y:S05]  /*0c50*/  @P3 BRA `(.L_x_25) ;  /* 0x0000000000083947 */ /* 0x000fea0003800000 */
[----:B------:R5:W-:Y:S04]  /*0c60*/  STS [UR8+0x24], R11 ;  /* 0x0000240bff007988 */ /* 0x000be80008000808 */
[----:B------:R5:W-:Y:S02]  /*0c70*/  STS [UR8+0x20], R3 ;  /* 0x00002003ff007988 */ /* 0x000be40008000808 */
.L_x_25:
[----:B------:R-:W-:Y:S05]  /*0c80*/  BSYNC.RECONVERGENT B1 ;  /* 0x0000000000017941 */ /* 0x000fea0003800200 */
.L_x_24:
[----:B------:R-:W-:Y:S04]  /*0c90*/  BSSY.RECONVERGENT B1, `(.L_x_26) ;  /* 0x000000e000017945 */ /* 0x000fe80003800200 */
[----:B------:R-:W-:Y:S05]  /*0ca0*/  @P3 BRA `(.L_x_27) ;  /* 0x0000000000303947 */ /* 0x000fea0003800000 */
[----:B--2---:R-:W2:Y:S01]  /*0cb0*/  LDS R5, [UR8+0x34] ;  /* 0x00003408ff057984 */ /* 0x004ea20008000800 */
[----:B----4-:R-:W4:Y:S03]  /*0cc0*/  LDC.64 R8, c[0x0][0x3b0] ;  /* 0x0000ec00ff087b82 */ /* 0x010f260000000a00 */
[----:B------:R-:W3:Y:S01]  /*0cd0*/  LDS R4, [UR8+0x1c] ;  /* 0x00001c08ff047984 */ /* 0x000ee20008000800 */
[C---:B----4-:R-:W-:Y:S01]  /*0ce0*/  SHF.L.U64.HI R9, R8.reuse, 0x1, R9 ;  /* 0x0000000108097819 */ /* 0x050fe20000010209 */
[----:B------:R-:W-:-:S03]  /*0cf0*/  IMAD.SHL.U32 R6, R8, 0x2, RZ ;  /* 0x0000000208067824 */ /* 0x000fc600078e00ff */
[--C-:B-----5:R-:W-:Y:S02]  /*0d00*/  SHF.R.U32.HI R11, RZ, 0x4, R9.reuse ;  /* 0x00000004ff0b7819 */ /* 0x120fe40000011609 */
[----:B------:R-:W-:-:S05]  /*0d10*/  SHF.R.U64 R6, R6, 0x4, R9 ;  /* 0x0000000406067819 */ /* 0x000fca0000001209 */
[----:B------:R4:W-:Y:S01]  /*0d20*/  STS [UR8+0xc], R6 ;  /* 0x00000c06ff007988 */ /* 0x0009e20008000808 */
[----:B--2---:R-:W-:Y:S02]  /*0d30*/  LOP3.LUT R5, R5, 0x7, RZ, 0xb8, !PT ;  /* 0x0000000705057812 */ /* 0x004fe400078eb8ff */
[----:B---3--:R-:W-:-:S03]  /*0d40*/  LOP3.LUT R4, R4, 0xf, R11, 0xb8, !PT ;  /* 0x0000000f04047812 */ /* 0x008fc600078eb80b */
[----:B------:R4:W-:Y:S04]  /*0d50*/  STS [UR8+0x34], R5 ;  /* 0x00003405ff007988 */ /* 0x0009e80008000808 */
[----:B------:R4:W-:Y:S02]  /*0d60*/  STS [UR8+0x1c], R4 ;  /* 0x00001c04ff007988 */ /* 0x0009e40008000808 */
.L_x_27:
[----:B------:R-:W-:Y:S05]  /*0d70*/  BSYNC.RECONVERGENT B1 ;  /* 0x0000000000017941 */ /* 0x000fea0003800200 */
.L_x_26:
[----:B------:R-:W-:Y:S04]  /*0d80*/  BSSY.RECONVERGENT B2, `(.L_x_28) ;  /* 0x000001a000027945 */ /* 0x000fe80003800200 */
[----:B------:R-:W-:Y:S04]  /*0d90*/  BSSY.RELIABLE B1, `(.L_x_29) ;  /* 0x0000015000017945 */ /* 0x000fe80003800100 */
[----:B------:R-:W-:Y:S05]  /*0da0*/  @P3 BRA `(.L_x_30) ;  /* 0x0000000000203947 */ /* 0x000fea0003800000 */
[----:B--2-4-:R-:W2:Y:S02]  /*0db0*/  LDS R4, [UR8+0x34] ;  /* 0x00003408ff047984 */ /* 0x014ea40008000800 */
[----:B--2---:R-:W-:-:S05]  /*0dc0*/  LOP3.LUT R4, R4, 0x38, RZ, 0xb8, !PT ;  /* 0x0000003804047812 */ /* 0x004fca00078eb8ff */
[----:B------:R2:W-:Y:S01]  /*0dd0*/  STS [UR8+0x34], R4 ;  /* 0x00003404ff007988 */ /* 0x0005e20008000808 */
[----:B------:R-:W-:Y:S05]  /*0de0*/  @P3 BRA `(.L_x_31) ;  /* 0x0000000000203947 */ /* 0x000fea0003800000 */
[----:B--2---:R-:W2:Y:S01]  /*0df0*/  LDS R4, [UR8+0x8] ;  /* 0x00000808ff047984 */ /* 0x004ea20008000800 */
[----:B------:R-:W-:-:S05]  /*0e00*/  IMAD.MOV.U32 R5, RZ, RZ, 0x780 ;  /* 0x00000780ff057424 */ /* 0x000fca00078e00ff */
[----:B--2---:R-:W-:-:S05]  /*0e10*/  LOP3.LUT R4, R4, 0x500, R5, 0xd8, !PT ;  /* 0x0000050004047812 */ /* 0x004fca00078ed805 */
[----:B------:R2:W-:Y:S02]  /*0e20*/  STS [UR8+0x8], R4 ;  /* 0x00000804ff007988 */ /* 0x0005e40008000808 */
.L_x_30:
[----:B------:R-:W-:Y:S05]  /*0e30*/  @P3 BRA `(.L_x_32) ;  /* 0x0000000000283947 */ /* 0x000fea0003800000 */
[----:B--2-4-:R-:W2:Y:S02]  /*0e40*/  LDS R4, [UR8+0x8] ;  /* 0x00000808ff047984 */ /* 0x014ea40008000800 */
[----:B--2---:R-:W-:-:S05]  /*0e50*/  LOP3.LUT R4, R4, 0x1800, RZ, 0xb8, !PT ;  /* 0x0000180004047812 */ /* 0x004fca00078eb8ff */
[----:B------:R4:W-:Y:S02]  /*0e60*/  STS [UR8+0x8], R4 ;  /* 0x00000804ff007988 */ /* 0x0009e40008000808 */
.L_x_31:
[----:B------:R-:W-:Y:S05]  /*0e70*/  @P3 BREAK.RELIABLE B1 ;  /* 0x0000000000013942 */ /* 0x000fea0003800100 */
[----:B------:R-:W-:Y:S05]  /*0e80*/  @P3 BRA `(.L_x_33) ;  /* 0x0000000000243947 */ /* 0x000fea0003800000 */
[----:B--2-4-:R-:W2:Y:S01]  /*0e90*/  LDS R4, [UR8+0x8] ;  /* 0x00000808ff047984 */ /* 0x014ea20008000800 */
[----:B------:R-:W-:-:S05]  /*0ea0*/  IMAD.MOV.U32 R5, RZ, RZ, 0x6000 ;  /* 0x00006000ff057424 */ /* 0x000fca00078e00ff */
[----:B--2---:R-:W-:-:S04]  /*0eb0*/  LOP3.LUT R4, R4, 0x6000, R5, 0xd8, !PT ;  /* 0x0000600004047812 */ /* 0x004fc800078ed805 */
[----:B------:R-:W-:-:S05]  /*0ec0*/  LOP3.LUT R4, R4, 0x400000, RZ, 0xb8, !PT ;  /* 0x0040000004047812 */ /* 0x000fca00078eb8ff */
[----:B------:R2:W-:Y:S02]  /*0ed0*/  STS [UR8+0x8], R4 ;  /* 0x00000804ff007988 */ /* 0x0005e40008000808 */
.L_x_32:
[----:B------:R-:W-:Y:S05]  /*0ee0*/  BSYNC.RELIABLE B1 ;  /* 0x0000000000017941 */ /* 0x000fea0003800100 */
.L_x_29:
[----:B--2-4-:R-:W2:Y:S02]  /*0ef0*/  @!P3 LDS R4, [UR8+0x8] ;  /* 0x00000808ff04b984 */ /* 0x014ea40008000800 */
[----:B--2---:R-:W-:-:S05]  /*0f00*/  @!P3 LOP3.LUT R4, R4, 0x8000, RZ, 0xb8, !PT ;  /* 0x000080000404b812 */ /* 0x004fca00078eb8ff */
[----:B------:R2:W-:Y:S02]  /*0f10*/  @!P3 STS [UR8+0x8], R4 ;  /* 0x00000804ff00b988 */ /* 0x0005e40008000808 */
.L_x_33:
[----:B------:R-:W-:Y:S05]  /*0f20*/  BSYNC.RECONVERGENT B2 ;  /* 0x0000000000027941 */ /* 0x000fea0003800200 */
.L_x_28:
[----:B------:R-:W-:Y:S05]  /*0f30*/  WARPSYNC.ALL ;  /* 0x0000000000007948 */ /* 0x000fea0003800000 */
[----:B------:R-:W-:Y:S01]  /*0f40*/  NOP ;  /* 0x0000000000007918 */ /* 0x000fe20000000000 */
[----:B------:R-:W-:-:S04]  /*0f50*/  UIADD3 UR5, UPT, UPT, UR4, 0x80, URZ ;  /* 0x0000008004057890 */ /* 0x000fc8000fffe0ff */
[----:B------:R-:W-:-:S04]  /*0f60*/  UIADD3 UR32, UP0, UPT, UR5, UR14, URZ ;  /* 0x0000000e05207290 */ /* 0x000fc8000ff1e0ff */
[----:B------:R-:W-:Y:S01]  /*0f70*/  ULEA.HI.X.SX32 UR33, UR5, UR15, 0x1, UP0 ;  /* 0x0000000f05217291 */ /* 0x000fe200080f0eff */
[----:B------:R-:W-:Y:S11]  /*0f80*/  @P0 BRA `(.L_x_34) ;  /* 0x0000000000300947 */ /* 0x000ff60003800000 */
[----:B--2-4-:R-:W2:Y:S01]  /*0f90*/  S2R R4, SR_LANEID ;  /* 0x0000000000047919 */ /* 0x014ea20000000000 */
[----:B------:R-:W-:Y:S05]  /*0fa0*/  WARPSYNC.ALL ;  /* 0x0000000000007948 */ /* 0x000fea0003800000 */
[----:B------:R-:W-:Y:S01]  /*0fb0*/  NOP ;  /* 0x0000000000007918 */ /* 0x000fe20000000000 */
[----:B--2---:R-:W-:-:S05]  /*0fc0*/  IMAD.SHL.U32 R6, R4, 0x4, RZ ;  /* 0x0000000404067824 */ /* 0x004fca00078e00ff */
[----:B------:R-:W2:Y:S01]  /*0fd0*/  LDS R9, [R6+UR8] ;  /* 0x0000000806097984 */ /* 0x000ea20008000800 */
[----:B------:R-:W-:-:S05]  /*0fe0*/  IADD3 R4, P1, PT, R6, UR32, RZ ;  /* 0x0000002006047c10 */ /* 0x000fca000ff3e0ff */
[----:B------:R-:W-:-:S05]  /*0ff0*/  IMAD.X R5, RZ, RZ, UR33, P1 ;  /* 0x00000021ff057e24 */ /* 0x000fca00088e06ff */
[----:B--2---:R2:W4:Y:S01]  /*1000*/  ATOMG.E.EXCH.STRONG.GPU PT, RZ, [R4], R9 ;  /* 0x0000000904ff73a8 */ /* 0x00452200041ee100 */
[----:B------:R-:W-:-:S04]  /*1010*/  DEPBAR {5,4,3,2,1,0} ;  /* 0x0000003f0000791a */ /* 0x000fc80000000000 */
[----:B------:R-:W3:Y:S02]  /*1020*/  CCTL.E.C.LDCU.IV.DEEP [UR32] ;  /* 0x0000000020007540 */ /* 0x000ee40009c08000 */
[----:B---3--:R2:W-:Y:S01]  /*1030*/  UTMACCTL.IV [UR32] ;  /* 0x00000000200079b9 */ /* 0x0085e20008000000 */
[----:B------:R-:W-:Y:S01]  /*1040*/  NOP ;  /* 0x0000000000007918 */ /* 0x000fe20000000000 */
.L_x_34:
[----:B------:R-:W-:Y:S05]  /*1050*/  @P0 BRA `(.L_x_35) ;  /* 0x00000000000c0947 */ /* 0x000fea0003800000 */
[----:B------:R0:W-:Y:S01]  /*1060*/  UTMACMDFLUSH ;  /* 0x00000000000079b7 */ /* 0x0001e20000000000 */
[----:B------:R-:W-:Y:S05]  /*1070*/  @P0 BRA `(.L_x_35) ;  /* 0x0000000000040947 */ /* 0x000fea0003800000 */
[----:B------:R-:W-:-:S04]  /*1080*/  DEPBAR.LE SB0, 0x0 ;  /* 0x000080000000791a */ /* 0x000fc80000000000 */
.L_x_35:
[----:B------:R-:W-:Y:S05]  /*1090*/  WARPSYNC.ALL ;  /* 0x0000000000007948 */ /* 0x000fea0003800000 */
[----:B------:R-:W-:Y:S01]  /*10a0*/  NOP ;  /* 0x0000000000007918 */ /* 0x000fe20000000000 */
[----:B----4-:R-:W-:Y:S06]  /*10b0*/  BAR.SYNC.DEFER_BLOCKING 0x0 ;  /* 0x0000000000007b1d */ /* 0x010fec0000010000 */
[----:B------:R-:W-:Y:S02]  /*10c0*/  BSSY.RECONVERGENT B2, `(.L_x_36) ;  /* 0x000000b000027945 */ /* 0x000fe40003800200 */
[----:B------:R-:W-:Y:S06]  /*10d0*/  BAR.SYNC.DEFER_BLOCKING 0x0 ;  /* 0x0000000000007b1d */ /* 0x000fec0000010000 */
[----:B------:R4:W-:Y:S01]  /*10e0*/  @!P0 STS [R10], RZ ;  /* 0x000000ff0a008388 */ /* 0x0009e20000000800 */
[----:B------:R-:W-:Y:S01]  /*10f0*/  NOP ;  /* 0x0000000000007918 */ /* 0x000fe20000000000 */
[----:B------:R-:W-:Y:S05]  /*1100*/  @P3 BRA `(.L_x_37) ;  /* 0x0000000000183947 */ /* 0x000fea0003800000 */
[----:B--2---:R-:W2:Y:S01]  /*1110*/  LDS R4, [UR8+0x8] ;  /* 0x00000808ff047984 */ /* 0x004ea20008000800 */
[----:B------:R-:W3:Y:S01]  /*1120*/  LDC.64 R8, c[0x0][0x390] ;  /* 0x0000e400ff087b82 */ /* 0x000ee20000000a00 */
[----:B------:R-:W-:Y:S02]  /*1130*/  IMAD.MOV.U32 R5, RZ, RZ, 0x70 ;  /* 0x00000070ff057424 */ /* 0x000fe400078e00ff */
[----:B---3--:R3:W-:Y:S03]  /*1140*/  STS.64 [UR8], R8 ;  /* 0x00000008ff007988 */ /* 0x0087e60008000a08 */
[----:B--2---:R-:W-:-:S05]  /*1150*/  LOP3.LUT R4, R4, 0x10, R5, 0xd8, !PT ;  /* 0x0000001004047812 */ /* 0x004fca00078ed805 */
[----:B------:R3:W-:Y:S02]  /*1160*/  STS [UR8+0x8], R4 ;  /* 0x00000804ff007988 */ /* 0x0007e40008000808 */
.L_x_37:
[----:B--2---:R-:W-:Y:S05]  /*1170*/  BSYNC.RECONVERGENT B2 ;  /* 0x0000000000027941 */ /* 0x004fea0003800200 */
.L_x_36:
[----:B------:R-:W-:Y:S04]  /*1180*/  BSSY.RECONVERGENT B3, `(.L_x_38) ;  /* 0x0000011000037945 */ /* 0x000fe80003800200 */
[----:B------:R-:W-:Y:S04]  /*1190*/  BSSY.RELIABLE B2, `(.L_x_39) ;  /* 0x000000e000027945 */ /* 0x000fe80003800100 */
[----:B------:R-:W-:Y:S05]  /*11a0*/  @P3 BRA `(.L_x_40) ;  /* 0x0000000000243947 */ /* 0x000fea0003800000 */
[----:B---3--:R-:W2:Y:S01]  /*11b0*/  LDS R4, [UR8+0x34] ;  /* 0x00003408ff047984 */ /* 0x008ea20008000800 */
[----:B------:R-:W-:-:S05]  /*11c0*/  IMAD.MOV.U32 R5, RZ, RZ, 0x3f000000 ;  /* 0x3f000000ff057424 */ /* 0x000fca00078e00ff */
[----:B--2---:R-:W-:-:S05]  /*11d0*/  LOP3.LUT R4, R4, 0xff000000, R5, 0xb8, !PT ;  /* 0xff00000004047812 */ /* 0x004fca00078eb805 */
[----:B------:R2:W-:Y:S01]  /*11e0*/  STS [UR8+0x34], R4 ;  /* 0x00003404ff007988 */ /* 0x0005e20008000808 */
[----:B------:R-:W-:Y:S05]  /*11f0*/  @P3 BRA `(.L_x_41) ;  /* 0x00000000001c3947 */ /* 0x000fea0003800000 */
[----:B--2---:R-:W2:Y:S01]  /*1200*/  LDS R4, [UR8+0x38] ;  /* 0x00003808ff047984 */ /* 0x004ea20008000800 */
[----:B------:R-:W-:-:S05]  /*1210*/  IMAD.MOV.U32 R5, RZ, RZ, 0x7f ;  /* 0x0000007fff057424 */ /* 0x000fca00078e00ff */
[----:B--2---:R-:W-:-:S05]  /*1220*/  LOP3.LUT R4, R4, 0xff, R5, 0xb8, !PT ;  /* 0x000000ff04047812 */ /* 0x004fca00078eb805 */
[----:B------:R2:W-:Y:S02]  /*1230*/  STS [UR8+0x38], R4 ;  /* 0x00003804ff007988 */ /* 0x0005e40008000808 */
.L_x_40:
[----:B------:R-:W-:Y:S05]  /*1240*/  @P3 BREAK.RELIABLE B2 ;  /* 0x0000000000023942 */ /* 0x000fea0003800100 */
[----:B------:R-:W-:Y:S05]  /*1250*/  @P3 BRA `(.L_x_42) ;  /* 0x00000000000c3947 */ /* 0x000fea0003800000 */
[----:B------:R2:W-:Y:S02]  /*1260*/  STS [UR8+0x20], R3 ;  /* 0x00002003ff007988 */ /* 0x0005e40008000808 */
.L_x_41:
[----:B------:R-:W-:Y:S05]  /*1270*/  BSYNC.RELIABLE B2 ;  /* 0x0000000000027941 */ /* 0x000fea0003800100 */
.L_x_39:
[----:B------:R2:W-:Y:S02]  /*1280*/  @!P3 STS [UR8+0x24], R2 ;  /* 0x00002402ff00b988 */ /* 0x0005e40008000808 */
.L_x_42:
[----:B------:R-:W-:Y:S05]  /*1290*/  BSYNC.RECONVERGENT B3 ;  /* 0x0000000000037941 */ /* 0x000fea0003800200 */
.L_x_38:
[----:B------:R-:W-:Y:S05]  /*12a0*/  WARPSYNC.ALL ;  /* 0x0000000000007948 */ /* 0x000fea0003800000 */
[----:B------:R-:W-:Y:S01]  /*12b0*/  NOP ;  /* 0x0000000000007918 */ /* 0x000fe20000000000 */
[----:B------:R-:W-:Y:S04]  /*12c0*/  BSSY.RECONVERGENT B3, `(.L_x_43) ;  /* 0x000000e000037945 */ /* 0x000fe80003800200 */
[----:B------:R-:W-:Y:S05]  /*12d0*/  @P3 BRA `(.L_x_44) ;  /* 0x0000000000303947 */ /* 0x000fea0003800000 */
[----:B--2--5:R-:W2:Y:S01]  /*12e0*/  LDS R3, [UR8+0x34] ;  /* 0x00003408ff037984 */ /* 0x024ea20008000800 */
[----:B---3--:R-:W3:Y:S03]  /*12f0*/  LDC.64 R4, c[0x0][0x3b8] ;  /* 0x0000ee00ff047b82 */ /* 0x008ee60000000a00 */
[----:B------:R-:W5:Y:S01]  /*1300*/  LDS R2, [UR8+0x1c] ;  /* 0x00001c08ff027984 */ /* 0x000f620008000800 */
[C---:B---3--:R-:W-:Y:S01]  /*1310*/  SHF.L.U64.HI R5, R4.reuse, 0x1, R5 ;  /* 0x0000000104057819 */ /* 0x048fe20000010205 */
[----:B------:R-:W-:-:S03]  /*1320*/  IMAD.SHL.U32 R4, R4, 0x2, RZ ;  /* 0x0000000204047824 */ /* 0x000fc600078e00ff */
[--C-:B------:R-:W-:Y:S02]  /*1330*/  SHF.R.U32.HI R9, RZ, 0x4, R5.reuse ;  /* 0x00000004ff097819 */ /* 0x100fe40000011605 */
[----:B------:R-:W-:-:S05]  /*1340*/  SHF.R.U64 R4, R4, 0x4, R5 ;  /* 0x0000000404047819 */ /* 0x000fca0000001205 */
[----:B------:R3:W-:Y:S01]  /*1350*/  STS [UR8+0xc], R4 ;  /* 0x00000c04ff007988 */ /* 0x0007e20008000808 */
[----:B--2---:R-:W-:Y:S02]  /*1360*/  LOP3.LUT R3, R3, 0x7, RZ, 0xb8, !PT ;  /* 0x0000000703037812 */ /* 0x004fe400078eb8ff */
[----:B-----5:R-:W-:-:S03]  /*1370*/  LOP3.LUT R2, R2, 0xf, R9, 0xb8, !PT ;  /* 0x0000000f02027812 */ /* 0x020fc600078eb809 */
[----:B------:R3:W-:Y:S04]  /*1380*/  STS [UR8+0x34], R3 ;  /* 0x00003403ff007988 */ /* 0x0007e80008000808 */
[----:B------:R3:W-:Y:S02]  /*1390*/  STS [UR8+0x1c], R2 ;  /* 0x00001c02ff007988 */ /* 0x0007e40008000808 */
.L_x_44:
[----:B------:R-:W-:Y:S05]  /*13a0*/  BSYNC.RECONVERGENT B3 ;  /* 0x0000000000037941 */ /* 0x000fea0003800200 */
.L_x_43:
[----:B------:R-:W-:Y:S04]  /*13b0*/  BSSY.RECONVERGENT B4, `(.L_x_45) ;  /* 0x000001a000047945 */ /* 0x000fe80003800200 */
[----:B------:R-:W-:Y:S04]  /*13c0*/  BSSY.RELIABLE B3, `(.L_x_46) ;  /* 0x0000015000037945 */ /* 0x000fe80003800100 */
[----:B------:R-:W-:Y:S05]  /*13d0*/  @P3 BRA `(.L_x_47) ;  /* 0x0000000000203947 */ /* 0x000fea0003800000 */
[----:B--23--:R-:W2:Y:S02]  /*13e0*/  LDS R2, [UR8+0x34] ;  /* 0x00003408ff027984 */ /* 0x00cea40008000800 */
[----:B--2---:R-:W-:-:S05]  /*13f0*/  LOP3.LUT R2, R2, 0x38, RZ, 0xb8, !PT ;  /* 0x0000003802027812 */ /* 0x004fca00078eb8ff */
[----:B------:R2:W-:Y:S01]  /*1400*/  STS [UR8+0x34], R2 ;  /* 0x00003402ff007988 */ /* 0x0005e20008000808 */
[----:B------:R-:W-:Y:S05]  /*1410*/  @P3 BRA `(.L_x_48) ;  /* 0x0000000000203947 */ /* 0x000fea0003800000 */
[----:B--2---:R-:W2:Y:S01]  /*1420*/  LDS R2, [UR8+0x8] ;  /* 0x00000808ff027984 */ /* 0x004ea20008000800 */
[----:B-----5:R-:W-:-:S05]  /*1430*/  IMAD.MOV.U32 R3, RZ, RZ, 0x780 ;  /* 0x00000780ff037424 */ /* 0x020fca00078e00ff */
[----:B--2---:R-:W-:-:S05]  /*1440*/  LOP3.LUT R2, R2, 0x500, R3, 0xd8, !PT ;  /* 0x0000050002027812 */ /* 0x004fca00078ed803 */
[----:B------:R2:W-:Y:S02]  /*1450*/  STS [UR8+0x8], R2 ;  /* 0x00000802ff007988 */ /* 0x0005e40008000808 */
.L_x_47:
[----:B------:R-:W-:Y:S05]  /*1460*/  @P3 BRA `(.L_x_49) ;  /* 0x0000000000283947 */ /* 0x000fea0003800000 */
[----:B--23--:R-:W2:Y:S02]  /*1470*/  LDS R2, [UR8+0x8] ;  /* 0x00000808ff027984 */ /* 0x00cea40008000800 */
[----:B--2---:R-:W-:-:S05]  /*1480*/  LOP3.LUT R2, R2, 0x1800, RZ, 0xb8, !PT ;  /* 0x0000180002027812 */ /* 0x004fca00078eb8ff */
[----:B------:R3:W-:Y:S02]  /*1490*/  STS [UR8+0x8], R2 ;  /* 0x00000802ff007988 */ /* 0x0007e40008000808 */
.L_x_48:
[----:B------:R-:W-:Y:S05]  /*14a0*/  @P3 BREAK.RELIABLE B3 ;  /* 0x0000000000033942 */ /* 0x000fea0003800100 */
[----:B------:R-:W-:Y:S05]  /*14b0*/  @P3 BRA `(.L_x_50) ;  /* 0x0000000000243947 */ /* 0x000fea0003800000 */
[----:B--23--:R-:W2:Y:S01]  /*14c0*/  LDS R2, [UR8+0x8] ;  /* 0x00000808ff027984 */ /* 0x00cea20008000800 */
[----:B-----5:R-:W-:-:S05]  /*14d0*/  IMAD.MOV.U32 R3, RZ, RZ, 0x6000 ;  /* 0x00006000ff037424 */ /* 0x020fca00078e00ff */
[----:B--2---:R-:W-:-:S04]  /*14e0*/  LOP3.LUT R2, R2, 0x6000, R3, 0xd8, !PT ;  /* 0x0000600002027812 */ /* 0x004fc800078ed803 */
[----:B------:R-:W-:-:S05]  /*14f0*/  LOP3.LUT R2, R2, 0x400000, RZ, 0xb8, !PT ;  /* 0x0040000002027812 */ /* 0x000fca00078eb8ff */
[----:B------:R2:W-:Y:S02]  /*1500*/  STS [UR8+0x8], R2 ;  /* 0x00000802ff007988 */ /* 0x0005e40008000808 */
.L_x_49:
[----:B------:R-:W-:Y:S05]  /*1510*/  BSYNC.RELIABLE B3 ;  /* 0x0000000000037941 */ /* 0x000fea0003800100 */
.L_x_46:
[----:B--23--:R-:W2:Y:S02]  /*1520*/  @!P3 LDS R2, [UR8+0x8] ;  /* 0x00000808ff02b984 */ /* 0x00cea40008000800 */
[----:B--2---:R-:W-:-:S05]  /*1530*/  @!P3 LOP3.LUT R2, R2, 0x8000, RZ, 0xb8, !PT ;  /* 0x000080000202b812 */ /* 0x004fca00078eb8ff */
[----:B------:R2:W-:Y:S02]  /*1540*/  @!P3 STS [UR8+0x8], R2 ;  /* 0x00000802ff00b988 */ /* 0x0005e40008000808 */
.L_x_50:
[----:B------:R-:W-:Y:S05]  /*1550*/  BSYNC.RECONVERGENT B4 ;  /* 0x0000000000047941 */ /* 0x000fea0003800200 */
.L_x_45:
[----:B------:R-:W-:Y:S05]  /*1560*/  WARPSYNC.ALL ;  /* 0x0000000000007948 */ /* 0x000fea0003800000 */
[----:B------:R-:W-:Y:S01]  /*1570*/  NOP ;  /* 0x0000000000007918 */ /* 0x000fe20000000000 */
[----:B------:R-:W-:-:S04]  /*1580*/  UIADD3 UR4, UPT, UPT, UR4, 0x100, URZ ;  /* 0x0000010004047890 */ /* 0x000fc8000fffe0ff */
[----:B------:R-:W-:-:S04]  /*1590*/  UIADD3 UR14, UP0, UPT, UR4, UR14, URZ ;  /* 0x0000000e040e7290 */ /* 0x000fc8000ff1e0ff */
[----:B------:R-:W-:Y:S01]  /*15a0*/  ULEA.HI.X.SX32 UR15, UR4, UR15, 0x1, UP0 ;  /* 0x0000000f040f7291 */ /* 0x000fe200080f0eff */
[----:B------:R-:W-:Y:S11]  /*15b0*/  @P0 BRA `(.L_x_51) ;  /* 0x0000000000300947 */ /* 0x000ff60003800000 */
[----:B--23--:R-:W2:Y:S01]  /*15c0*/  S2R R2, SR_LANEID ;  /* 0x0000000000027919 */ /* 0x00cea20000000000 */
[----:B------:R-:W-:Y:S05]  /*15d0*/  WARPSYNC.ALL ;  /* 0x0000000000007948 */ /* 0x000fea0003800000 */
[----:B------:R-:W-:Y:S01]  /*15e0*/  NOP ;  /* 0x0000000000007918 */ /* 0x000fe20000000000 */
[----:B--2---:R-:W-:-:S05]  /*15f0*/  IMAD.SHL.U32 R4, R2, 0x4, RZ ;  /* 0x0000000402047824 */ /* 0x004fca00078e00ff */
[----:B------:R-:W2:Y:S01]  /*1600*/  LDS R5, [R4+UR8] ;  /* 0x0000000804057984 */ /* 0x000ea20008000800 */
[----:B------:R-:W-:-:S05]  /*1610*/  IADD3 R2, P1, PT, R4, UR14, RZ ;  /* 0x0000000e04027c10 */ /* 0x000fca000ff3e0ff */
[----:B-----5:R-:W-:-:S05]  /*1620*/  IMAD.X R3, RZ, RZ, UR15, P1 ;  /* 0x0000000fff037e24 */ /* 0x020fca00088e06ff */
[----:B--2---:R2:W3:Y:S01]  /*1630*/  ATOMG.E.EXCH.STRONG.GPU PT, RZ, [R2], R5 ;  /* 0x0000000502ff73a8 */ /* 0x0044e200041ee100 */
[----:B------:R-:W-:-:S04]  /*1640*/  DEPBAR {5,4,3,2,1,0} ;  /* 0x0000003f0000791a */ /* 0x000fc80000000000 */
[----:B------:R-:W5:Y:S02]  /*1650*/  CCTL.E.C.LDCU.IV.DEEP [UR14] ;  /* 0x000000000e007540 */ /* 0x000f640009c08000 */
[----:B-----5:R2:W-:Y:S01]  /*1660*/  UTMACCTL.IV [UR14] ;  /* 0x000000000e0079b9 */ /* 0x0205e20008000000 */
[----:B------:R-:W-:Y:S01]  /*1670*/  NOP ;  /* 0x0000000000007918 */ /* 0x000fe20000000000 */
.L_x_51:
[----:B------:R-:W-:Y:S05]  /*1680*/  @P0 BRA `(.L_x_52) ;  /* 0x00000000000c0947 */ /* 0x000fea0003800000 */
[----:B------:R0:W-:Y:S01]  /*1690*/  UTMACMDFLUSH ;  /* 0x00000000000079b7 */ /* 0x0001e20000000000 */
[----:B------:R-:W-:Y:S05]  /*16a0*/  @P0 BRA `(.L_x_52) ;  /* 0x0000000000040947 */ /* 0x000fea0003800000 */
[----:B------:R-:W-:-:S04]  /*16b0*/  DEPBAR.LE SB0, 0x0 ;  /* 0x000080000000791a */ /* 0x000fc80000000000 */
.L_x_52:
[----:B------:R-:W-:Y:S05]  /*16c0*/  WARPSYNC.ALL ;  /* 0x0000000000007948 */ /* 0x000fea0003800000 */
[----:B------:R-:W-:Y:S01]  /*16d0*/  NOP ;  /* 0x0000000000007918 */ /* 0x000fe20000000000 */
[----:B---3--:R-:W-:Y:S01]  /*16e0*/  BAR.SYNC.DEFER_BLOCKING 0x0 ;  /* 0x0000000000007b1d */ /* 0x008fe20000010000 */
[----:B--2---:R-:W-:Y:S01]  /*16f0*/  SHF.R.U32.HI R2, RZ, 0x5, R0 ;  /* 0x00000005ff027819 */ /* 0x004fe20000011600 */
[----:B------:R-:W-:Y:S01]  /*1700*/  UIADD3 UR7, UPT, UPT, UR8, 0x18010, URZ ;  /* 0x0001801008077890 */ /* 0x000fe2000fffe0ff */
[----:B------:R-:W-:Y:S01]  /*1710*/  ISETP.GE.AND P0, PT, R7, 0x1, PT ;  /* 0x000000010700780c */ /* 0x000fe20003f06270 */
[----:B------:R-:W-:Y:S01]  /*1720*/  USHF.L.U32 UR23, UR13, 0x7, URZ ;  /* 0x000000070d177899 */ /* 0x000fe200080006ff */
[----:B------:R-:W-:Y:S01]  /*1730*/  R2UR UR9, R2 ;  /* 0x00000000020972ca */ /* 0x000fe200000e0000 */
[----:B------:R-:W-:Y:S01]  /*1740*/  VOTEU.ALL UP0, P3 ;  /* 0x0000000000ff7886 */ /* 0x000fe20001800000 */
[----:B------:R-:W-:Y:S01]  /*1750*/  UMOV UR4, 0x1 ;  /* 0x0000000100047882 */ /* 0x000fe20000000000 */
[----:B------:R-:W-:Y:S01]  /*1760*/  VOTEU.ALL UP1, P3 ;  /* 0x0000000000ff7886 */ /* 0x000fe20001820000 */
[----:B------:R-:W-:Y:S01]  /*1770*/  USHF.L.U32 UR6, UR16, 0x6, URZ ;  /* 0x0000000610067899 */ /* 0x000fe200080006ff */
[----:B------:R-:W-:Y:S01]  /*1780*/  BSSY.RECONVERGENT B4, `(.L_x_53) ;  /* 0x0000018000047945 */ /* 0x000fe20003800200 */
[----:B------:R-:W-:-:S04]  /*1790*/  @!UP0 UIADD3 UR18, UPT, UPT, -UR4, 0x100000, URZ ;  /* 0x0010000004128890 */ /* 0x000fc8000fffe1ff */
[----:B------:R-:W-:Y:S02]  /*17a0*/  @!UP0 USHF.L.U32 UR19, UR18, 0xb, URZ ;  /* 0x0000000b12138899 */ /* 0x000fe400080006ff */
[----:B------:R-:W-:Y:S02]  /*17b0*/  @!UP0 USHF.L.U32 UR18, UR18, 0x1, URZ ;  /* 0x0000000112128899 */ /* 0x000fe400080006ff */
[----:B------:R-:W-:-:S04]  /*17c0*/  @!UP0 UIADD3 UR4, UPT, UPT, -UR4, 0x100000, URZ ;  /* 0x0010000004048890 */ /* 0x000fc8000fffe1ff */
[----:B------:R-:W-:Y:S02]  /*17d0*/  @!UP0 USHF.L.U32 UR5, UR4, 0xb, URZ ;  /* 0x0000000b04058899 */ /* 0x000fe400080006ff */
[----:B------:R-:W-:Y:S01]  /*17e0*/  @!UP0 USHF.L.U32 UR4, UR4, 0x1, URZ ;  /* 0x0000000104048899 */ /* 0x000fe200080006ff */
[----:B------:R-:W-:Y:S01]  /*17f0*/  VOTEU.ALL UP0, P3 ;  /* 0x0000000000ff7886 */ /* 0x000fe20001800000 */
[----:B------:R-:W2:Y:S04]  /*1800*/  FENCE.VIEW.ASYNC.S ;  /* 0x00000000000073c6 */ /* 0x000ea80000000000 */
[----:B--2---:R2:W3:Y:S06]  /*1810*/  @!UP0 SYNCS.EXCH.64 URZ, [UR8+0x18000], UR18 ;  /* 0x0180001208ff85b2 */ /* 0x0044ec0008000100 */
[----:B------:R2:W3:Y:S02]  /*1820*/  @!UP1 SYNCS.EXCH.64 URZ, [UR8+0x18010], UR4 ;  /* 0x0180100408ff95b2 */ /* 0x0004e40008000100 */
[----:B---3--:R-:W-:Y:S06]  /*1830*/  BAR.SYNC.DEFER_BLOCKING 0x0 ;  /* 0x0000000000007b1d */ /* 0x008fec0000010000 */
[----:B------:R-:W-:Y:S05]  /*1840*/  @P3 BRA `(.L_x_54) ;  /* 0x00000000002c3947 */ /* 0x000fea0003800000 */
[----:B--2---:R-:W-:Y:S02]  /*1850*/  UMOV UR4, 0x1 ;  /* 0x0000000100047882 */ /* 0x004fe40000000000 */
[----:B------:R-:W-:-:S04]  /*1860*/  UIADD3 UR18, UPT, UPT, -UR4, 0x100000, URZ ;  /* 0x0010000004127890 */ /* 0x000fc8000fffe1ff */
[----:B------:R-:W-:Y:S02]  /*1870*/  USHF.L.U32 UR19, UR18, 0xb, URZ ;  /* 0x0000000b12137899 */ /* 0x000fe400080006ff */
[----:B------:R-:W-:Y:S02]  /*1880*/  USHF.L.U32 UR18, UR18, 0x1, URZ ;  /* 0x0000000112127899 */ /* 0x000fe400080006ff */
[----:B------:R-:W-:-:S04]  /*1890*/  UIADD3 UR4, UPT, UPT, -UR4, 0x100000, URZ ;  /* 0x0010000004047890 */ /* 0x000fc8000fffe1ff */
[----:B------:R-:W-:Y:S02]  /*18a0*/  USHF.L.U32 UR5, UR4, 0xb, URZ ;  /* 0x0000000b04057899 */ /* 0x000fe400080006ff */
[----:B------:R-:W-:Y:S01]  /*18b0*/  USHF.L.U32 UR4, UR4, 0x1, URZ ;  /* 0x0000000104047899 */ /* 0x000fe200080006ff */
[----:B------:R-:W2:Y:S03]  /*18c0*/  FENCE.VIEW.ASYNC.S ;  /* 0x00000000000073c6 */ /* 0x000ea60000000000 */
[----:B--2---:R3:W2:Y:S08]  /*18d0*/  SYNCS.EXCH.64 URZ, [UR8+0x18008], UR18 ;  /* 0x0180081208ff75b2 */ /* 0x0046b00008000100 */
[----:B------:R3:W4:Y:S02]  /*18e0*/  SYNCS.EXCH.64 URZ, [UR8+0x18018], UR4 ;  /* 0x0180180408ff75b2 */ /* 0x0007240008000100 */
[----:B---3--:R-:W-:Y:S01]  /*18f0*/  NOP ;  /* 0x0000000000007918 */ /* 0x008fe20000000000 */
.L_x_54:
[----:B--2---:R-:W-:Y:S05]  /*1900*/  BSYNC.RECONVERGENT B4 ;  /* 0x0000000000047941 */ /* 0x004fea0003800200 */
.L_x_53:
[----:B------:R-:W-:Y:S05]  /*1910*/  @!P0 BRA `(.L_x_55) ;  /* 0x0000000c00408947 */ /* 0x000fea0003800000 */
[----:B----4-:R-:W-:Y:S01]  /*1920*/  BAR.SYNC.DEFER_BLOCKING 0x0 ;  /* 0x0000000000007b1d */ /* 0x010fe20000010000 */
[----:B------:R-:W-:Y:S01]  /*1930*/  @!P3 IMAD.MOV.U32 R2, RZ, RZ, 0xc000 ;  /* 0x0000c000ff02b424 */ /* 0x000fe200078e00ff */
[----:B------:R-:W-:Y:S01]  /*1940*/  ELECT P1, URZ, PT ;  /* 0x0000000000ff782f */ /* 0x000fe20003820000 */
[----:B------:R-:W-:-:S03]  /*1950*/  ULOP3.LUT UR4, UR9, 0x1, URZ, 0xc0, !UPT ;  /* 0x0000000109047892 */ /* 0x000fc6000f8ec0ff */
[C---:B------:R-:W-:Y:S02]  /*1960*/  ISETP.LT.U32.AND P1, PT, R36.reuse, 0x40, P1 ;  /* 0x000000402400780c */ /* 0x040fe40000f21070 */
[----:B------:R-:W-:Y:S01]  /*1970*/  ELECT P0, URZ, PT ;  /* 0x0000000000ff782f */ /* 0x000fe20003800000 */
[----:B------:R-:W-:Y:S02]  /*1980*/  ULEA UR20, UR4, UR8, 0xe ;  /* 0x0000000804147291 */ /* 0x000fe4000f8e70ff */
[----:B------:R-:W-:Y:S01]  /*1990*/  USHF.L.U32 UR22, UR4, 0x6, URZ ;  /* 0x0000000604167899 */ /* 0x000fe200080006ff */
[----:B------:R-:W-:Y:S01]  /*19a0*/  ISETP.LT.U32.AND P0, PT, R36, 0x20, P0 ;  /* 0x000000202400780c */ /* 0x000fe20000701070 */
[----:B------:R-:W-:Y:S01]  /*19b0*/  UIADD3 UR16, UPT, UPT, UR8, 0x10000, URZ ;  /* 0x0001000008107890 */ /* 0x000fe2000fffe0ff */
[----:B------:R-:W-:-:S05]  /*19c0*/  UMOV UR18, UR6 ;  /* 0x0000000600127c82 */ /* 0x000fca0008000000 */
[----:B------:R-:W-:Y:S01]  /*19d0*/  VOTEU.ANY UP0, P1 ;  /* 0x0000000000ff7886 */ /* 0x000fe20000800100 */
[----:B------:R2:W-:Y:S01]  /*19e0*/  @!P3 SYNCS.ARRIVE.TRANS64 RZ, [UR8+0x18000], R2 ;  /* 0x01800002ffffb9a7 */ /* 0x0005e20008000008 */
[----:B------:R3:W-:Y:S06]  /*19f0*/  MEMBAR.ALL.CTA ;  /* 0x0000000000007992 */ /* 0x0007ec0000008000 */
[----:B---3--:R-:W3:Y:S01]  /*1a00*/  FENCE.VIEW.ASYNC.S ;  /* 0x00000000000073c6 */ /* 0x008ee20000000000 */
[----:B------:R-:W-:Y:S01]  /*1a10*/  @UP0 UIADD3 UR21, UPT, UPT, UR8, 0x18000, URZ ;  /* 0x0001800008150890 */ /* 0x000fe2000fffe0ff */
[----:B---3--:R-:W-:Y:S01]  /*1a20*/  VOTEU.ANY UP0, P1 ;  /* 0x0000000000ff7886 */ /* 0x008fe20000800100 */
[----:B------:R-:W-:Y:S01]  /*1a30*/  VOTEU.ANY UP1, P0 ;  /* 0x0000000000ff7886 */ /* 0x000fe20000020100 */
[----:B------:R-:W-:-:S04]  /*1a40*/  VOTEU.ANY UP2, P0 ;  /* 0x0000000000ff7886 */ /* 0x000fc80000040100 */
[----:B------:R-:W-:Y:S01]  /*1a50*/  @UP1 UIADD3 UR17, UPT, UPT, UR8, 0x18000, URZ ;  /* 0x0001800008111890 */ /* 0x000fe2000fffe0ff */
[----:B------:R-:W-:Y:S01]  /*1a60*/  @UP1 UMOV UR19, URZ ;  /* 0x000000ff00131c82 */ /* 0x000fe20008000000 */
[----:B------:R-:W-:Y:S06]  /*1a70*/  BAR.SYNC.DEFER_BLOCKING 0x0 ;  /* 0x0000000000007b1d */ /* 0x000fec0000010000 */
[----:B------:R2:W-:Y:S01]  /*1a80*/  @UP0 UTMALDG.2D [UR20], [UR10] ;  /* 0x000000140a0005b4 */ /* 0x0005e20008008000 */
[----:B------:R-:W-:Y:S01]  /*1a90*/  UISETP.NE.U32.AND UP0, UPT, UR9, URZ, UPT ;  /* 0x000000ff0900728c */ /* 0x000fe2000bf05070 */
[----:B------:R-:W-:Y:S06]  /*1aa0*/  BAR.SYNC.DEFER_BLOCKING 0x0 ;  /* 0x0000000000007b1d */ /* 0x000fec0000010000 */
[----:B------:R2:W-:Y:S02]  /*1ab0*/  @UP2 UTMALDG.2D [UR16], [UR32] ;  /* 0x00000010200025b4 */ /* 0x0005e40008008000 */
[----:B------:R-:W-:Y:S06]  /*1ac0*/  BAR.SYNC.DEFER_BLOCKING 0x0 ;  /* 0x0000000000007b1d */ /* 0x000fec0000010000 */
[----:B------:R-:W3:Y:S02]  /*1ad0*/  SYNCS.PHASECHK.TRANS64.TRYWAIT P0, [UR8+0x18000], RZ ;  /* 0x018000ffff0075a7 */ /* 0x000ee40008001108 */
[----:B--23--:R-:W-:Y:S05]  /*1ae0*/  @!P0 BRA `(.L_x_56) ;  /* 0x0000001000708947 */ /* 0x00cfea0003800000 */
.L_x_70:
[----:B------:R-:W-:Y:S05]  /*1af0*/  BRA.U UP0, `(.L_x_57) ;  /* 0x0000000100c47547 */ /* 0x000fea000b800000 */
[----:B------:R-:W-:Y:S02]  /*1b00*/  USHF.R.U32.HI UR18, URZ, 0x4, UR16 ;  /* 0x00000004ff127899 */ /* 0x000fe40008011610 */
[----:B------:R-:W-:Y:S02]  /*1b10*/  USHF.R.U32.HI UR16, URZ, 0x4, UR8 ;  /* 0x00000004ff107899 */ /* 0x000fe40008011608 */
[----:B------:R-:W-:Y:S02]  /*1b20*/  USGXT.U32 UR18, UR18, 0xe ;  /* 0x0000000e1212789a */ /* 0x000fe40008000000 */
[----:B------:R-:W-:Y:S02]  /*1b30*/  USGXT.U32 UR16, UR16, 0xe ;  /* 0x0000000e1010789a */ /* 0x000fe40008000000 */
[----:B------:R-:W-:Y:S02]  /*1b40*/  UIADD3 UR56, UP1, UPT, UR18, 0x80, URZ ;  /* 0x0000008012387890 */ /* 0x000fe4000ff3e0ff */
[----:B------:R-:W-:Y:S01]  /*1b50*/  UIADD3 UR58, UP0, UPT, UR16, 0x2, URZ ;  /* 0x00000002103a7890 */ /* 0x000fe2000ff1e0ff */
[----:B------:R-:W-:Y:S01]  /*1b60*/  UMOV UR4, URZ ;  /* 0x000000ff00047c82 */ /* 0x000fe20008000000 */
[----:B------:R-:W-:-:S02]  /*1b70*/  UMOV UR5, URZ ;  /* 0x000000ff00057c82 */ /* 0x000fc40008000000 */
[----:B------:R-:W-:Y:S02]  /*1b80*/  UIADD3.X UR59, UPT, UPT, UR4, 0x40004040, URZ, UP0, !UPT ;  /* 0x40004040043b7890 */ /* 0x000fe400087fe4ff */
[----:B------:R-:W-:Y:S02]  /*1b90*/  UIADD3.X UR57, UPT, UPT, UR5, 0x40004040, URZ, UP1, !UPT ;  /* 0x4000404005397890 */ /* 0x000fe40008ffe4ff */
[----:B------:R-:W-:Y:S02]  /*1ba0*/  UIADD3.64 UR4, UPT, UPT, UR58, 0x2, URZ ;  /* 0x000000023a047897 */ /* 0x000fe4000fffe0ff */
[----:B------:R-:W-:Y:S02]  /*1bb0*/  UIADD3.64 UR34, UPT, UPT, UR56, 0x80, URZ ;  /* 0x0000008038227897 */ /* 0x000fe4000fffe0ff */
[----:B------:R-:W-:Y:S02]  /*1bc0*/  UIADD3.64 UR36, UPT, UPT, UR58, 0x4, URZ ;  /* 0x000000043a247897 */ /* 0x000fe4000fffe0ff */
[----:B------:R-:W-:-:S02]  /*1bd0*/  UIADD3.64 UR38, UPT, UPT, UR56, 0x100, URZ ;  /* 0x0000010038267897 */ /* 0x000fc4000fffe0ff */
[----:B------:R-:W-:Y:S02]  /*1be0*/  UIADD3.64 UR40, UPT, UPT, UR58, 0x3fe, URZ ;  /* 0x000003fe3a287897 */ /* 0x000fe4000fffe0ff */
[----:B------:R-:W-:Y:S02]  /*1bf0*/  UIADD3.64 UR42, UPT, UPT, UR56, 0x180, URZ ;  /* 0x00000180382a7897 */ /* 0x000fe4000fffe0ff */
[----:B------:R-:W-:Y:S02]  /*1c00*/  UIADD3.64 UR44, UPT, UPT, UR58, 0x400, URZ ;  /* 0x000004003a2c7897 */ /* 0x000fe4000fffe0ff */
[----:B------:R-:W-:Y:S02]  /*1c10*/  UIADD3.64 UR46, UPT, UPT, UR56, 0x200, URZ ;  /* 0x00000200382e7897 */ /* 0x000fe4000fffe0ff */
[----:B------:R-:W-:Y:S02]  /*1c20*/  UIADD3.64 UR48, UPT, UPT, UR58, 0x402, URZ ;  /* 0x000004023a307897 */ /* 0x000fe4000fffe0ff */
[----:B------:R-:W-:Y:S01]  /*1c30*/  UIADD3.64 UR50, UPT, UPT, UR56, 0x280, URZ ;  /* 0x0000028038327897 */ /* 0x000fe2000fffe0ff */
[----:B------:R-:W-:Y:S01]  /*1c40*/  UMOV UR24, 0x0 ;  /* 0x0000000000187882 */ /* 0x000fe20000000000 */
[----:B------:R-:W-:Y:S01]  /*1c50*/  UMOV UR25, 0x8110490 ;  /* 0x0811049000197882 */ /* 0x000fe20000000000 */
[----:B------:R-:W-:Y:S01]  /*1c60*/  UIADD3.64 UR52, UPT, UPT, UR58, 0x404, URZ ;  /* 0x000004043a347897 */ /* 0x000fe2000fffe0ff */
[----:B------:R-:W-:Y:S01]  /*1c70*/  UMOV UR17, 0x40004040 ;  /* 0x4000404000117882 */ /* 0x000fe20000000000 */
[----:B------:R-:W-:Y:S01]  /*1c80*/  UIADD3.64 UR54, UPT, UPT, UR56, 0x300, URZ ;  /* 0x0000030038367897 */ /* 0x000fe2000fffe0ff */
[----:B------:R-:W-:Y:S01]  /*1c90*/  UMOV UR19, 0x40004040 ;  /* 0x4000404000137882 */ /* 0x000fe20000000000 */
[----:B------:R-:W-:Y:S01]  /*1ca0*/  UMOV UR20, 0x0 ;  /* 0x0000000000147882 */ /* 0x000fe20000000000 */
[----:B------:R-:W-:Y:S01]  /*1cb0*/  UMOV UR21, 0x8110490 ;  /* 0x0811049000157882 */ /* 0x000fe20000000000 */
[----:B------:R-:W-:Y:S01]  /*1cc0*/  UMOV UR28, 0x0 ;  /* 0x00000000001c7882 */ /* 0x000fe20000000000 */
[----:B------:R-:W-:Y:S01]  /*1cd0*/  UMOV UR29, 0x8110490 ;  /* 0x08110490001d7882 */ /* 0x000fe20000000000 */
[----:B------:R2:W-:Y:S01]  /*1ce0*/  UTCHMMA gdesc[UR16], gdesc[UR18], tmem[UR12], tmem[UR24], idesc[UR25], !UPT ;  /* 0x00ff1812100075ea */ /* 0x0005e2000f80000c */
[----:B------:R-:W-:Y:S01]  /*1cf0*/  UMOV UR26, 0x0 ;  /* 0x00000000001a7882 */ /* 0x000fe20000000000 */
[----:B------:R-:W-:Y:S01]  /*1d00*/  UMOV UR27, 0x8110490 ;  /* 0x08110490001b7882 */ /* 0x000fe20000000000 */
[----:B------:R2:W-:Y:S01]  /*1d10*/  UTCHMMA gdesc[UR58], gdesc[UR56], tmem[UR12], tmem[UR20], idesc[UR21], UPT ;  /* 0x00ff14383a0075ea */ /* 0x0005e2000b80000c */
        /* <DEDUP_REMOVED lines=12> */
[----:B------:R2:W-:Y:S01]  /*1de0*/  UTCHMMA gdesc[UR48], gdesc[UR50], tmem[UR12], tmem[UR62], idesc[UR63], UPT ;  /* 0x00ff3e32300075ea */ /* 0x0005e2000b80000c */
[----:B------:R2:W-:Y:S01]  /*1df0*/  UTCHMMA gdesc[UR52], gdesc[UR54], tmem[UR12], tmem[UR64], idesc[UR65], UPT ;  /* 0x00ff4036340075ea */ /* 0x0005e2000b80000c */
[----:B------:R-:W-:Y:S01]  /*1e00*/  NOP ;  /* 0x0000000000007918 */ /* 0x000fe20000000000 */
.L_x_57:
[----:B------:R-:W-:Y:S01]  /*1e10*/  ELECT P0, URZ, PT ;  /* 0x0000000000ff782f */ /* 0x000fe20003800000 */
[----:B--2---:R-:W-:Y:S01]  /*1e20*/  UMOV UR4, UR7 ;  /* 0x0000000700047c82 */ /* 0x004fe20008000000 */
[----:B------:R-:W-:Y:S02]  /*1e30*/  UMOV UR5, URZ ;  /* 0x000000ff00057c82 */ /* 0x000fe40008000000 */
[----:B------:R-:W-:-:S13]  /*1e40*/  ISETP.LT.U32.AND P0, PT, R36, 0x20, P0 ;  /* 0x000000202400780c */ /* 0x000fda0000701070 */
[----:B------:R-:W-:Y:S01]  /*1e50*/  VOTEU.ANY UP0, P0 ;  /* 0x0000000000ff7886 */ /* 0x000fe20000000100 */
[----:B------:R-:W-:Y:S01]  /*1e60*/  VOTEU.ANY UP1, P0 ;  /* 0x0000000000ff7886 */ /* 0x000fe20000020100 */
[----:B------:R-:W-:-:S03]  /*1e70*/  ISETP.GE.U32.AND P0, PT, R7, 0x81, PT ;  /* 0x000000810700780c */ /* 0x000fc60003f06070 */
[----:B------:R-:W-:Y:S02]  /*1e80*/  @UP0 UMOV UR4, UR4 ;  /* 0x0000000400040c82 */ /* 0x000fe40008000000 */
[----:B------:R2:W-:Y:S01]  /*1e90*/  @UP1 UTCBAR [UR4], URZ ;  /* 0x000000ff040013e9 */ /* 0x0005e200080000ff */
[----:B------:R-:W-:Y:S06]  /*1ea0*/  BAR.SYNC.DEFER_BLOCKING 0x0 ;  /* 0x0000000000007b1d */ /* 0x000fec0000010000 */
[----:B------:R-:W3:Y:S02]  /*1eb0*/  SYNCS.PHASECHK.TRANS64.TRYWAIT P1, [UR8+0x18010], RZ ;  /* 0x018010ffff0075a7 */ /* 0x000ee40008021108 */
[----:B--23--:R-:W-:Y:S05]  /*1ec0*/  @!P1 BRA `(.L_x_58) ;  /* 0x0000000c00849947 */ /* 0x00cfea0003800000 */
.L_x_71:
[----:B------:R-:W-:Y:S01]  /*1ed0*/  IMAD.MOV.U32 R2, RZ, RZ, RZ ;  /* 0x000000ffff027224 */ /* 0x000fe200078e00ff */
[----:B------:R-:W-:Y:S06]  /*1ee0*/  @!P0 BRA `(.L_x_55) ;  /* 0x0000000400cc8947 */ /* 0x000fec0003800000 */
[----:B------:R-:W2:Y:S01]  /*1ef0*/  LDCU UR34, c[0x0][0x3a0] ;  /* 0x00007400ff2277ac */ /* 0x000ea20008000800 */
[----:B------:R-:W-:Y:S01]  /*1f00*/  UMOV UR13, 0x1 ;  /* 0x00000001000d7882 */ /* 0x000fe20000000000 */
[----:B------:R-:W-:-:S05]  /*1f10*/  UMOV UR7, 0x80 ;  /* 0x0000008000077882 */ /* 0x000fca0000000000 */
.L_x_62:
[----:B------:R-:W-:Y:S01]  /*1f20*/  BAR.SYNC.DEFER_BLOCKING 0x0 ;  /* 0x0000000000007b1d */ /* 0x000fe20000010000 */
[----:B------:R-:W-:Y:S01]  /*1f30*/  ULEA UR35, UR13, UR8, 0x3 ;  /* 0x000000080d237291 */ /* 0x000fe2000f8e18ff */
[----:B-----5:R-:W-:Y:S01]  /*1f40*/  @!P3 IMAD.MOV.U32 R3, RZ, RZ, 0xc000 ;  /* 0x0000c000ff03b424 */ /* 0x020fe200078e00ff */
[----:B------:R-:W-:Y:S01]  /*1f50*/  ELECT P1, URZ, PT ;  /* 0x0000000000ff782f */ /* 0x000fe20003820000 */
[----:B------:R-:W-:-:S03]  /*1f60*/  ULEA UR16, UR13, UR8, 0xf ;  /* 0x000000080d107291 */ /* 0x000fc6000f8e78ff */
[----:B------:R-:W-:Y:S01]  /*1f70*/  ISETP.LT.U32.AND P1, PT, R36, 0x40, P1 ;  /* 0x000000402400780c */ /* 0x000fe20000f21070 */
[----:B------:R-:W-:Y:S01]  /*1f80*/  ULOP3.LUT UR22, UR9, 0x1, URZ, 0xc0, !UPT ;  /* 0x0000000109167892 */ /* 0x000fe2000f8ec0ff */
[----:B------:R-:W-:-:S03]  /*1f90*/  ELECT P0, URZ, PT ;  /* 0x0000000000ff782f */ /* 0x000fc60003800000 */
[----:B------:R-:W-:Y:S02]  /*1fa0*/  ULEA UR20, UR22, UR16, 0xe ;  /* 0x0000001016147291 */ /* 0x000fe4000f8e70ff */
[----:B------:R-:W-:Y:S01]  /*1fb0*/  ULEA UR22, UR22, UR7, 0x6 ;  /* 0x0000000716167291 */ /* 0x000fe2000f8e30ff */
[----:B------:R-:W-:Y:S01]  /*1fc0*/  ISETP.LT.U32.AND P0, PT, R36, 0x20, P0 ;  /* 0x000000202400780c */ /* 0x000fe20000701070 */
[----:B------:R-:W-:-:S04]  /*1fd0*/  ULEA UR4, UR13, UR8, 0xe ;  /* 0x000000080d047291 */ /* 0x000fc8000f8e70ff */
[----:B------:R-:W-:Y:S01]  /*1fe0*/  VOTEU.ANY UP0, P1 ;  /* 0x0000000000ff7886 */ /* 0x000fe20000800100 */
[----:B------:R-:W-:Y:S01]  /*1ff0*/  UIADD3 UR4, UPT, UPT, UR4, 0x10000, URZ ;  /* 0x0001000004047890 */ /* 0x000fe2000fffe0ff */
[----:B------:R3:W-:Y:S01]  /*2000*/  @!P3 SYNCS.ARRIVE.TRANS64 RZ, [UR35+0x18000], R3 ;  /* 0x01800003ffffb9a7 */ /* 0x0007e20008000023 */
[----:B------:R4:W-:Y:S06]  /*2010*/  MEMBAR.ALL.CTA ;  /* 0x0000000000007992 */ /* 0x0009ec0000008000 */
[----:B----4-:R-:W4:Y:S01]  /*2020*/  FENCE.VIEW.ASYNC.S ;  /* 0x00000000000073c6 */ /* 0x010f220000000000 */
[----:B------:R-:W-:Y:S01]  /*2030*/  @UP0 UIADD3 UR21, UPT, UPT, UR35, 0x18000, URZ ;  /* 0x0001800023150890 */ /* 0x000fe2000fffe0ff */
[----:B----4-:R-:W-:Y:S01]  /*2040*/  VOTEU.ANY UP0, P1 ;  /* 0x0000000000ff7886 */ /* 0x010fe20000800100 */
[----:B------:R-:W-:Y:S01]  /*2050*/  VOTEU.ANY UP1, P0 ;  /* 0x0000000000ff7886 */ /* 0x000fe20000020100 */
[----:B---3--:R-:W-:-:S04]  /*2060*/  IMAD.U32 R3, R2, -0x80000000, RZ ;  /* 0x8000000002037824 */ /* 0x008fc800078e00ff */
[----:B------:R-:W-:Y:S01]  /*2070*/  @UP1 UIADD3 UR5, UPT, UPT, UR35, 0x18000, URZ ;  /* 0x0001800023051890 */ /* 0x000fe2000fffe0ff */
[----:B------:R-:W-:Y:S01]  /*2080*/  VOTEU.ANY UP1, P0 ;  /* 0x0000000000ff7886 */ /* 0x000fe20000020100 */
[----:B------:R-:W-:Y:S06]  /*2090*/  BAR.SYNC.DEFER_BLOCKING 0x0 ;  /* 0x0000000000007b1d */ /* 0x000fec0000010000 */
[----:B------:R3:W-:Y:S01]  /*20a0*/  @UP0 UTMALDG.2D [UR20], [UR10] ;  /* 0x000000140a0005b4 */ /* 0x0007e20008008000 */
[----:B------:R-:W-:Y:S01]  /*20b0*/  UISETP.NE.U32.AND UP0, UPT, UR9, URZ, UPT ;  /* 0x000000ff0900728c */ /* 0x000fe2000bf05070 */
[----:B------:R-:W-:Y:S06]  /*20c0*/  BAR.SYNC.DEFER_BLOCKING 0x0 ;  /* 0x0000000000007b1d */ /* 0x000fec0000010000 */
[----:B------:R3:W-:Y:S02]  /*20d0*/  @UP1 UTMALDG.2D [UR4], [UR32] ;  /* 0x00000004200015b4 */ /* 0x0007e40008008000 */
[----:B------:R-:W-:Y:S06]  /*20e0*/  BAR.SYNC.DEFER_BLOCKING 0x0 ;  /* 0x0000000000007b1d */ /* 0x000fec0000010000 */
[----:B------:R-:W4:Y:S02]  /*20f0*/  SYNCS.PHASECHK.TRANS64.TRYWAIT P0, [UR35+0x18000], R3 ;  /* 0x01800003ff0075a7 */ /* 0x000f240008001123 */
[----:B---34-:R-:W-:Y:S05]  /*2100*/  @!P0 BRA `(.L_x_59) ;  /* 0x0000000c00008947 */ /* 0x018fea0003800000 */
.L_x_72:
        /* <DEDUP_REMOVED lines=8> */
[----:B------:R-:W-:Y:S01]  /*2190*/  UMOV UR5, URZ ;  /* 0x000000ff00057c82 */ /* 0x000fe20008000000 */
[----:B------:R-:W-:-:S02]  /*21a0*/  UIADD3.X UR29, UPT, UPT, UR4, 0x40004040, URZ, UP0, !UPT ;  /* 0x40004040041d7890 */ /* 0x000fc400087fe4ff */
[----:B------:R-:W-:Y:S02]  /*21b0*/  UIADD3 UR42, UP3, UPT, UR28, 0x2, URZ ;  /* 0x000000021c2a7890 */ /* 0x000fe4000ff7e0ff */
[----:B------:R-:W-:Y:S02]  /*21c0*/  UIADD3.X UR27, UPT, UPT, UR5, 0x40004040, URZ, UP1, !UPT ;  /* 0x40004040051b7890 */ /* 0x000fe40008ffe4ff */
[----:B------:R-:W-:Y:S02]  /*21d0*/  UIADD3 UR44, UP2, UPT, UR26, 0x80, URZ ;  /* 0x000000801a2c7890 */ /* 0x000fe4000ff5e0ff */
[----:B------:R-:W-:Y:S02]  /*21e0*/  UIADD3 UR46, UP6, UPT, UR28, 0x4, URZ ;  /* 0x000000041c2e7890 */ /* 0x000fe4000ffde0ff */
[----:B------:R-:W-:Y:S02]  /*21f0*/  UIADD3 UR48, UP5, UPT, UR26, 0x100, URZ ;  /* 0x000001001a307890 */ /* 0x000fe4000ffbe0ff */
[----:B------:R-:W-:-:S02]  /*2200*/  UIADD3 UR50, UP1, UPT, UR28, 0x3fe, URZ ;  /* 0x000003fe1c327890 */ /* 0x000fc4000ff3e0ff */
[----:B------:R-:W-:Y:S02]  /*2210*/  UIADD3 UR52, UP0, UPT, UR26, 0x180, URZ ;  /* 0x000001801a347890 */ /* 0x000fe4000ff1e0ff */
[----:B------:R-:W-:Y:S02]  /*2220*/  UIADD3.X UR43, UPT, UPT, UR29, URZ, URZ, UP3, !UPT ;  /* 0x000000ff1d2b7290 */ /* 0x000fe40009ffe4ff */
[----:B------:R-:W-:Y:S02]  /*2230*/  UIADD3 UR54, UP4, UPT, UR28, 0x400, URZ ;  /* 0x000004001c367890 */ /* 0x000fe4000ff9e0ff */
[----:B------:R-:W-:Y:S02]  /*2240*/  UIADD3 UR56, UP3, UPT, UR26, 0x200, URZ ;  /* 0x000002001a387890 */ /* 0x000fe4000ff7e0ff */
[----:B------:R-:W-:Y:S02]  /*2250*/  UIADD3.X UR45, UPT, UPT, UR27, URZ, URZ, UP2, !UPT ;  /* 0x000000ff1b2d7290 */ /* 0x000fe400097fe4ff */
[----:B------:R-:W-:-:S02]  /*2260*/  UIADD3.X UR47, UPT, UPT, UR29, URZ, URZ, UP6, !UPT ;  /* 0x000000ff1d2f7290 */ /* 0x000fc4000b7fe4ff */
[----:B------:R-:W-:Y:S02]  /*2270*/  UIADD3 UR58, UP2, UPT, UR28, 0x402, URZ ;  /* 0x000004021c3a7890 */ /* 0x000fe4000ff5e0ff */
[----:B------:R-:W-:Y:S02]  /*2280*/  UIADD3 UR60, UP6, UPT, UR26, 0x280, URZ ;  /* 0x000002801a3c7890 */ /* 0x000fe4000ffde0ff */
[----:B------:R-:W-:Y:S02]  /*2290*/  UIADD3.X UR49, UPT, UPT, UR27, URZ, URZ, UP5, !UPT ;  /* 0x000000ff1b317290 */ /* 0x000fe4000affe4ff */
[----:B------:R-:W-:Y:S02]  /*22a0*/  UIADD3.X UR51, UPT, UPT, UR29, URZ, URZ, UP1, !UPT ;  /* 0x000000ff1d337290 */ /* 0x000fe40008ffe4ff */
[----:B------:R-:W-:Y:S02]  /*22b0*/  UIADD3 UR4, UP5, UPT, UR28, 0x404, URZ ;  /* 0x000004041c047890 */ /* 0x000fe4000ffbe0ff */
[----:B------:R-:W-:-:S02]  /*22c0*/  UIADD3 UR30, UP1, UPT, UR26, 0x300, URZ ;  /* 0x000003001a1e7890 */ /* 0x000fc4000ff3e0ff */
[----:B------:R-:W-:Y:S02]  /*22d0*/  UIADD3.X UR53, UPT, UPT, UR27, URZ, URZ, UP0, !UPT ;  /* 0x000000ff1b357290 */ /* 0x000fe400087fe4ff */
[----:B------:R-:W-:Y:S02]  /*22e0*/  UIADD3.X UR55, UPT, UPT, UR29, URZ, URZ, UP4, !UPT ;  /* 0x000000ff1d377290 */ /* 0x000fe4000a7fe4ff */
[----:B------:R-:W-:Y:S02]  /*22f0*/  UIADD3.X UR57, UPT, UPT, UR27, URZ, URZ, UP3, !UPT ;  /* 0x000000ff1b397290 */ /* 0x000fe40009ffe4ff */
[----:B------:R-:W-:Y:S02]  /*2300*/  UIADD3.X UR59, UPT, UPT, UR29, URZ, URZ, UP2, !UPT ;  /* 0x000000ff1d3b7290 */ /* 0x000fe400097fe4ff */
[----:B------:R-:W-:Y:S01]  /*2310*/  UIADD3.X UR61, UPT, UPT, UR27, URZ, URZ, UP6, !UPT ;  /* 0x000000ff1b3d7290 */ /* 0x000fe2000b7fe4ff */
[----:B------:R-:W-:Y:S01]  /*2320*/  UMOV UR16, 0x0 ;  /* 0x0000000000107882 */ /* 0x000fe20000000000 */
[----:B------:R-:W-:Y:S01]  /*2330*/  UMOV UR17, 0x8110490 ;  /* 0x0811049000117882 */ /* 0x000fe20000000000 */
[----:B------:R-:W-:Y:S01]  /*2340*/  UMOV UR21, 0x40004040 ;  /* 0x4000404000157882 */ /* 0x000fe20000000000 */
[----:B------:R-:W-:Y:S01]  /*2350*/  UMOV UR25, 0x40004040 ;  /* 0x4000404000197882 */ /* 0x000fe20000000000 */
[----:B------:R-:W-:Y:S01]  /*2360*/  UIADD3.X UR5, UPT, UPT, UR29, URZ, URZ, UP5, !UPT ;  /* 0x000000ff1d057290 */ /* 0x000fe2000affe4ff */
[----:B------:R3:W-:Y:S01]  /*2370*/  UTCHMMA gdesc[UR20], gdesc[UR24], tmem[UR12], tmem[UR16], idesc[UR17], UPT ;  /* 0x00ff1018140075ea */ /* 0x0007e2000b80000c */
[----:B------:R-:W-:Y:S01]  /*2380*/  UIADD3.X UR31, UPT, UPT, UR27, URZ, URZ, UP1, !UPT ;  /* 0x000000ff1b1f7290 */ /* 0x000fe20008ffe4ff */
[----:B------:R-:W-:Y:S01]  /*2390*/  UMOV UR18, 0x0 ;  /* 0x0000000000127882 */ /* 0x000fe20000000000 */
[----:B------:R-:W-:Y:S01]  /*23a0*/  UMOV UR19, 0x8110490 ;  /* 0x0811049000137882 */ /* 0x000fe20000000000 */
[----:B------:R-:W-:Y:S01]  /*23b0*/  UMOV UR38, 0x0 ;  /* 0x0000000000267882 */ /* 0x000fe20000000000 */
[----:B------:R-:W-:Y:S01]  /*23c0*/  UMOV UR39, 0x8110490 ;  /* 0x0811049000277882 */ /* 0x000fe20000000000 */
        /* <DEDUP_REMOVED lines=18> */
.L_x_60:
[----:B------:R-:W-:Y:S01]  /*24f0*/  ELECT P0, URZ, PT ;  /* 0x0000000000ff782f */ /* 0x000fe20003800000 */
[----:B---3--:R-:W-:-:S03]  /*2500*/  UIADD3 UR4, UPT, UPT, UR35, 0x18010, URZ ;  /* 0x0001801023047890 */ /* 0x008fc6000fffe0ff */
[----:B------:R-:W-:Y:S01]  /*2510*/  ISETP.LT.U32.AND P0, PT, R36, 0x20, P0 ;  /* 0x000000202400780c */ /* 0x000fe20000701070 */
[----:B------:R-:W-:-:S12]  /*2520*/  UMOV UR5, URZ ;  /* 0x000000ff00057c82 */ /* 0x000fd80008000000 */
[----:B------:R-:W-:Y:S01]  /*2530*/  VOTEU.ANY UP0, P0 ;  /* 0x0000000000ff7886 */ /* 0x000fe20000000100 */
[----:B------:R-:W-:-:S04]  /*2540*/  VOTEU.ANY UP1, P0 ;  /* 0x0000000000ff7886 */ /* 0x000fc80000020100 */
[----:B------:R-:W-:Y:S02]  /*2550*/  @UP0 UMOV UR4, UR4 ;  /* 0x0000000400040c82 */ /* 0x000fe40008000000 */
[----:B------:R3:W-:Y:S01]  /*2560*/  @UP1 UTCBAR [UR4], URZ ;  /* 0x000000ff040013e9 */ /* 0x0007e200080000ff */
[----:B------:R-:W-:Y:S06]  /*2570*/  BAR.SYNC.DEFER_BLOCKING 0x0 ;  /* 0x0000000000007b1d */ /* 0x000fec0000010000 */
[----:B------:R-:W4:Y:S02]  /*2580*/  SYNCS.PHASECHK.TRANS64.TRYWAIT P0, [UR35+0x18010], R3 ;  /* 0x01801003ff0075a7 */ /* 0x000f240008001123 */
[----:B---34-:R-:W-:Y:S05]  /*2590*/  @!P0 BRA `(.L_x_61) ;  /* 0x0000000400e88947 */ /* 0x018fea0003800000 */
.L_x_73:
[----:B------:R-:W-:Y:S02]  /*25a0*/  UIADD3 UR13, UPT, UPT, UR13, 0x1, URZ ;  /* 0x000000010d0d7890 */ /* 0x000fe4000fffe0ff */
[----:B------:R-:W-:Y:S02]  /*25b0*/  UIADD3 UR7, UPT, UPT, UR7, 0x80, URZ ;  /* 0x0000008007077890 */ /* 0x000fe4000fffe0ff */
[----:B------:R-:W-:-:S04]  /*25c0*/  UISETP.NE.U32.AND UP0, UPT, UR13, 0x2, UPT ;  /* 0x000000020d00788c */ /* 0x000fc8000bf05070 */
[----:B------:R-:W-:Y:S02]  /*25d0*/  USEL UR13, UR13, URZ, UP0 ;  /* 0x000000ff0d0d7287 */ /* 0x000fe40008000000 */
[----:B------:R-:W-:Y:S02]  /*25e0*/  USEL UR4, URZ, 0x1, UP0 ;  /* 0x00000001ff047887 */ /* 0x000fe40008000000 */
[----:B--2---:R-:W-:-:S04]  /*25f0*/  UISETP.GE.AND UP0, UPT, UR7, UR34, UPT ;  /* 0x000000220700728c */ /* 0x004fc8000bf06270 */
[----:B------:R-:W-:-:S05]  /*2600*/  LOP3.LUT R2, R2, UR4, RZ, 0x3c, !PT ;  /* 0x0000000402027c12 */ /* 0x000fca000f8e3cff */
[----:B------:R-:W-:Y:S05]  /*2610*/  BRA.U !UP0, `(.L_x_62) ;  /* 0xfffffff908407547 */ /* 0x000fea000b83ffff */
.L_x_55:
[----:B----4-:R-:W-:Y:S06]  /*2620*/  BAR.SYNC.DEFER_BLOCKING 0x0 ;  /* 0x0000000000007b1d */ /* 0x010fec0000010000 */
[----:B------:R-:W-:Y:S04]  /*2630*/  BSSY.RECONVERGENT B4, `(.L_x_63) ;  /* 0x0000004000047945 */ /* 0x000fe80003800200 */
[----:B------:R-:W-:Y:S05]  /*2640*/  @P3 BRA `(.L_x_64) ;  /* 0x0000000000083947 */ /* 0x000fea0003800000 */
[----:B------:R-:W2:Y:S02]  /*2650*/  SYNCS.CCTL.IV [UR8+0x18000] ;  /* 0x01800000ff0079b1 */ /* 0x000ea40008000008 */
[----:B--2---:R-:W2:Y:S02]  /*2660*/  SYNCS.CCTL.IV [UR8+0x18010] ;  /* 0x01801000ff0079b1 */ /* 0x004ea40008000008 */
.L_x_64:
[----:B------:R-:W-:Y:S05]  /*2670*/  BSYNC.RECONVERGENT B4 ;  /* 0x0000000000047941 */ /* 0x000fea0003800200 */
.L_x_63:
[----:B--2---:R-:W-:Y:S06]  /*2680*/  BAR.SYNC.DEFER_BLOCKING 0x0 ;  /* 0x0000000000007b1d */ /* 0x004fec0000010000 */
[----:B------:R-:W-:Y:S04]  /*2690*/  BSSY.RECONVERGENT B4, `(.L_x_65) ;  /* 0x0000004000047945 */ /* 0x000fe80003800200 */
[----:B------:R-:W-:Y:S05]  /*26a0*/  @P3 BRA `(.L_x_66) ;  /* 0x0000000000083947 */ /* 0x000fea0003800000 */
[----:B------:R-:W2:Y:S02]  /*26b0*/  SYNCS.CCTL.IV [UR8+0x18008] ;  /* 0x01800800ff0079b1 */ /* 0x000ea40008000008 */
[----:B--2---:R-:W2:Y:S02]  /*26c0*/  SYNCS.CCTL.IV [UR8+0x18018] ;  /* 0x01801800ff0079b1 */ /* 0x004ea40008000008 */
.L_x_66:
[----:B------:R-:W-:Y:S05]  /*26d0*/  BSYNC.RECONVERGENT B4 ;  /* 0x0000000000047941 */ /* 0x000fea0003800200 */
.L_x_65:
[----:B------:R-:W-:Y:S01]  /*26e0*/  USHF.L.U32 UR4, UR9, 0x15, URZ ;  /* 0x0000001509047899 */ /* 0x000fe200080006ff */
[C---:B------:R-:W-:Y:S01]  /*26f0*/  IMAD.SHL.U32 R2, R0.reuse, 0x10, RZ ;  /* 0x0000001000027824 */ /* 0x040fe200078e00ff */
[----:B------:R-:W-:Y:S01]  /*2700*/  USHF.L.U32 UR9, UR9, 0x3, URZ ;  /* 0x0000000309097899 */ /* 0x000fe200080006ff */
[----:B-----5:R-:W-:Y:S01]  /*2710*/  SHF.R.U32.HI R3, RZ, 0x1, R0 ;  /* 0x00000001ff037819 */ /* 0x020fe20000011600 */
[----:B------:R-:W-:Y:S01]  /*2720*/  ULOP3.LUT UR4, UR4, 0x600000, URZ, 0xc0, !UPT ;  /* 0x0060000004047892 */ /* 0x000fe2000f8ec0ff */
[----:B------:R-:W-:Y:S01]  /*2730*/  IMAD.SHL.U32 R0, R0, 0x80, RZ ;  /* 0x0000008000007824 */ /* 0x000fe200078e00ff */
[----:B------:R-:W-:Y:S01]  /*2740*/  ULOP3.LUT UR9, UR9, 0x20, URZ, 0xc0, !UPT ;  /* 0x0000002009097892 */ /* 0x000fe2000f8ec0ff */
[----:B------:R-:W-:Y:S02]  /*2750*/  LOP3.LUT R2, R2, 0x70, RZ, 0xc0, !PT ;  /* 0x0000007002027812 */ /* 0x000fe400078ec0ff */
[----:B------:R-:W-:Y:S01]  /*2760*/  ELECT P0, URZ, PT ;  /* 0x0000000000ff782f */ /* 0x000fe20003800000 */
[----:B------:R-:W-:Y:S01]  /*2770*/  UIADD3 UR4, UPT, UPT, UR9, UR4, UR12 ;  /* 0x0000000409047290 */ /* 0x000fe2000fffe00c */
[----:B------:R-:W-:Y:S01]  /*2780*/  LOP3.LUT R3, R2, 0x40, R3, 0x78, !PT ;  /* 0x0000004002037812 */ /* 0x000fe200078e7803 */
[----:B------:R-:W-:Y:S01]  /*2790*/  UMOV UR10, UR23 ;  /* 0x00000017000a7c82 */ /* 0x000fe20008000000 */
[----:B------:R-:W-:Y:S01]  /*27a0*/  ISETP.LT.U32.AND P0, PT, R36, 0x20, P0 ;  /* 0x000000202400780c */ /* 0x000fe20000701070 */
[----:B------:R-:W-:Y:S01]  /*27b0*/  UMOV UR9, UR6 ;  /* 0x0000000600097c82 */ /* 0x000fe20008000000 */
[----:B------:R-:W-:-:S04]  /*27c0*/  LOP3.LUT R0, R3, 0x3f80, R0, 0xf8, !PT ;  /* 0x00003f8003007812 */ /* 0x000fc800078ef800 */
[----:B------:R-:W3:Y:S01]  /*27d0*/  LDTM.x32 R4, tmem[UR4] ;  /* 0x00000004000479ee */ /* 0x000ee200082c0000 */
[C---:B------:R-:W-:Y:S01]  /*27e0*/  LOP3.LUT R2, R0.reuse, 0x10, RZ, 0x3c, !PT ;  /* 0x0000001000027812 */ /* 0x040fe200078e3cff */
[----:B------:R-:W-:Y:S01]  /*27f0*/  NOP ;  /* 0x0000000000007918 */ /* 0x000fe20000000000 */
[----:B------:R-:W-:-:S04]  /*2800*/  LOP3.LUT R3, R0, 0x20, RZ, 0x3c, !PT ;  /* 0x0000002000037812 */ /* 0x000fc800078e3cff */
[----:B---3--:R-:W-:Y:S01]  /*2810*/  VOTEU.ANY UP1, P0 ;  /* 0x0000000000ff7886 */ /* 0x008fe20000020100 */
[----:B------:R-:W-:Y:S01]  /*2820*/  VOTEU.ANY UP0, P0 ;  /* 0x0000000000ff7886 */ /* 0x000fe20000000100 */
[----:B------:R-:W-:Y:S02]  /*2830*/  F2FP.BF16.F32.PACK_AB R4, R5, R4 ;  /* 0x000000040504723e */ /* 0x000fe400000010ff */
[----:B------:R-:W-:Y:S02]  /*2840*/  F2FP.BF16.F32.PACK_AB R5, R7, R6 ;  /* 0x000000060705723e */ /* 0x000fe400000010ff */
[----:B------:R-:W-:Y:S02]  /*2850*/  F2FP.BF16.F32.PACK_AB R12, R13, R12 ;  /* 0x0000000c0d0c723e */ /* 0x000fe400000010ff */
[----:B------:R-:W-:Y:S02]  /*2860*/  F2FP.BF16.F32.PACK_AB R6, R9, R8 ;  /* 0x000000080906723e */ /* 0x000fe400000010ff */
[----:B------:R-:W-:-:S02]  /*2870*/  F2FP.BF16.F32.PACK_AB R7, R11, R10 ;  /* 0x0000000a0b07723e */ /* 0x000fc400000010ff */
[----:B------:R-:W-:Y:S02]  /*2880*/  F2FP.BF16.F32.PACK_AB R13, R15, R14 ;  /* 0x0000000e0f0d723e */ /* 0x000fe400000010ff */
[----:B------:R-:W-:Y:S01]  /*2890*/  F2FP.BF16.F32.PACK_AB R20, R21, R20 ;  /* 0x000000141514723e */ /* 0x000fe200000010ff */
[----:B--2---:R2:W-:Y:S01]  /*28a0*/  STS.128 [R0+UR8], R4 ;  /* 0x0000000400007988 */ /* 0x0045e20008000c08 */
[----:B------:R-:W-:Y:S02]  /*28b0*/  F2FP.BF16.F32.PACK_AB R14, R17, R16 ;  /* 0x00000010110e723e */ /* 0x000fe400000010ff */
[----:B------:R-:W-:Y:S02]  /*28c0*/  F2FP.BF16.F32.PACK_AB R15, R19, R18 ;  /* 0x00000012130f723e */ /* 0x000fe400000010ff */
[----:B------:R-:W-:Y:S02]  /*28d0*/  F2FP.BF16.F32.PACK_AB R21, R23, R22 ;  /* 0x000000161715723e */ /* 0x000fe400000010ff */
[----:B------:R-:W-:Y:S01]  /*28e0*/  F2FP.BF16.F32.PACK_AB R28, R29, R28 ;  /* 0x0000001c1d1c723e */ /* 0x000fe200000010ff */
[----:B------:R2:W-:Y:S01]  /*28f0*/  STS.128 [R2+UR8], R12 ;  /* 0x0000000c02007988 */ /* 0x0005e20008000c08 */
[----:B------:R-:W-:-:S02]  /*2900*/  F2FP.BF16.F32.PACK_AB R22, R25, R24 ;  /* 0x000000181916723e */ /* 0x000fc400000010ff */
[----:B------:R-:W-:Y:S02]  /*2910*/  F2FP.BF16.F32.PACK_AB R23, R27, R26 ;  /* 0x0000001a1b17723e */ /* 0x000fe400000010ff */
[----:B------:R-:W-:Y:S02]  /*2920*/  F2FP.BF16.F32.PACK_AB R29, R31, R30 ;  /* 0x0000001e1f1d723e */ /* 0x000fe400000010ff */
[----:B------:R-:W-:Y:S01]  /*2930*/  F2FP.BF16.F32.PACK_AB R30, R33, R32 ;  /* 0x00000020211e723e */ /* 0x000fe200000010ff */
[----:B------:R2:W-:Y:S01]  /*2940*/  STS.128 [R3+UR8], R20 ;  /* 0x0000001403007988 */ /* 0x0005e20008000c08 */
[----:B------:R-:W-:Y:S02]  /*2950*/  F2FP.BF16.F32.PACK_AB R31, R35, R34 ;  /* 0x00000022231f723e */ /* 0x000fe400000010ff */
[----:B------:R-:W-:-:S05]  /*2960*/  LOP3.LUT R8, R0, 0x30, RZ, 0x3c, !PT ;  /* 0x0000003000087812 */ /* 0x000fca00078e3cff */
[----:B------:R2:W-:Y:S01]  /*2970*/  STS.128 [R8+UR8], R28 ;  /* 0x0000001c08007988 */ /* 0x0005e20008000c08 */
[----:B------:R3:W-:Y:S06]  /*2980*/  MEMBAR.ALL.CTA ;  /* 0x0000000000007992 */ /* 0x0007ec0000008000 */
[----:B---3--:R-:W3:Y:S02]  /*2990*/  FENCE.VIEW.ASYNC.S ;  /* 0x00000000000073c6 */ /* 0x008ee40000000000 */
[----:B---3--:R-:W-:Y:S06]  /*29a0*/  BAR.SYNC.DEFER_BLOCKING 0x0 ;  /* 0x0000000000007b1d */ /* 0x008fec0000010000 */
[----:B------:R2:W-:Y:S01]  /*29b0*/  @UP1 UTMASTG.2D [UR8], [UR14] ;  /* 0x000000080e0013b5 */ /* 0x0005e20008008000 */
[----:B------:R0:W-:Y:S01]  /*29c0*/  UTMACMDFLUSH ;  /* 0x00000000000079b7 */ /* 0x0001e20000000000 */
[----:B------:R-:W-:-:S04]  /*29d0*/  DEPBAR.LE SB0, 0x0 ;  /* 0x000080000000791a */ /* 0x000fc80000000000 */
[----:B------:R-:W-:Y:S08]  /*29e0*/  BAR.SYNC.DEFER_BLOCKING 0x0 ;  /* 0x0000000000007b1d */ /* 0x000ff00000010000 */
[----:B------:R-:W-:Y:S06]  /*29f0*/  BAR.SYNC.DEFER_BLOCKING 0x0 ;  /* 0x0000000000007b1d */ /* 0x000fec0000010000 */
[----:B--2---:R-:W-:Y:S05]  /*2a00*/  @P2 BRA `(.L_x_67) ;  /* 0x0000000000a02947 */ /* 0x004fea0003800000 */
[----:B------:R-:W2:Y:S01]  /*2a10*/  S2UR UR5, SR_CgaCtaId ;  /* 0x00000000000579c3 */ /* 0x000ea20000008800 */
[----:B------:R-:W-:Y:S01]  /*2a20*/  NOP ;  /* 0x0000000000007918 */ /* 0x000fe20000000000 */
[----:B------:R-:W-:Y:S01]  /*2a30*/  UMOV UR4, 0x50 ;  /* 0x0000005000047882 */ /* 0x000fe20000000000 */
[----:B------:R-:W-:Y:S02]  /*2a40*/  IMAD.U32 R0, RZ, RZ, UR12 ;  /* 0x0000000cff007e24 */ /* 0x000fe4000f8e00ff */
[----:B------:R-:W-:Y:S02]  /*2a50*/  IMAD.MOV.U32 R3, RZ, RZ, 0x3 ;  /* 0x00000003ff037424 */ /* 0x000fe400078e00ff */
[----:B------:R-:W-:Y:S01]  /*2a60*/  IMAD.MOV.U32 R7, RZ, RZ, 0x1 ;  /* 0x00000001ff077424 */ /* 0x000fe200078e00ff */
[----:B------:R-:W-:-:S04]  /*2a70*/  LOP3.LUT R0, R0, 0xffff, RZ, 0xc0, !PT ;  /* 0x0000ffff00007812 */ /* 0x000fc800078ec0ff */
[----:B------:R-:W-:-:S05]  /*2a80*/  SHF.R.U32.HI R0, RZ, 0x5, R0 ;  /* 0x00000005ff007819 */ /* 0x000fca0000011600 */
[----:B------:R-:W-:Y:S01]  /*2a90*/  VIADD R2, R0, 0x10 ;  /* 0x0000001000027836 */ /* 0x000fe20000000000 */
[----:B------:R-:W-:Y:S01]  /*2aa0*/  SHF.L.U32 R0, R3, R0, RZ ;  /* 0x0000000003007219 */ /* 0x000fe200000006ff */
[----:B--2---:R-:W-:-:S03]  /*2ab0*/  ULEA UR6, UR5, UR4, 0x18 ;  /* 0x0000000405067291 */ /* 0x004fc6000f8ec0ff */
[----:B------:R-:W-:-:S04]  /*2ac0*/  SHF.L.U32 R3, R7, R2, RZ ;  /* 0x0000000207037219 */ /* 0x000fc800000006ff */
[----:B------:R-:W-:Y:S02]  /*2ad0*/  LOP3.LUT R0, R3, R0, RZ, 0xfc, !PT ;  /* 0x0000000003007212 */ /* 0x000fe400078efcff */
[----:B------:R-:W2:Y:S02]  /*2ae0*/  LDS R5, [UR6] ;  /* 0x00000006ff057984 */ /* 0x000ea40008000800 */
[C---:B------:R-:W-:Y:S02]  /*2af0*/  LOP3.LUT R2, R0.reuse, 0xffff, RZ, 0xc0, !PT ;  /* 0x0000ffff00027812 */ /* 0x040fe400078ec0ff */
[----:B--2---:R-:W-:-:S04]  /*2b00*/  LOP3.LUT R3, R0, 0xffff, R5, 0x80, !PT ;  /* 0x0000ffff00037812 */ /* 0x004fc800078e8005 */
[----:B------:R-:W-:-:S13]  /*2b10*/  ISETP.NE.AND P0, PT, R3, R2, PT ;  /* 0x000000020300720c */ /* 0x000fda0003f05270 */
[----:B------:R-:W-:Y:S05]  /*2b20*/  @P0 BRA `(.L_x_68) ;  /* 0x0000000000500947 */ /* 0x000fea0003800000 */
[----:B------:R-:W-:Y:S02]  /*2b30*/  SHF.R.U32.HI R5, RZ, 0x10, R5 ;  /* 0x00000010ff057819 */ /* 0x000fe40000011605 */
[----:B------:R-:W-:-:S04]  /*2b40*/  SHF.R.U32.HI R2, RZ, 0x10, R0 ;  /* 0x00000010ff027819 */ /* 0x000fc80000011600 */
[----:B------:R-:W-:-:S04]  /*2b50*/  LOP3.LUT R5, R5, R2, RZ, 0xc0, !PT ;  /* 0x0000000205057212 */ /* 0x000fc800078ec0ff */
[----:B------:R-:W-:-:S13]  /*2b60*/  ISETP.NE.AND P0, PT, R5, R2, PT ;  /* 0x000000020500720c */ /* 0x000fda0003f05270 */
[----:B------:R-:W-:Y:S05]  /*2b70*/  @P0 BRA `(.L_x_69) ;  /* 0x0000000000300947 */ /* 0x000fea0003800000 */
[----:B------:R-:W-:Y:S01]  /*2b80*/  R2UR UR4, R0 ;  /* 0x00000000000472ca */ /* 0x000fe200000e0000 */
[----:B------:R-:W-:Y:S01]  /*2b90*/  VOTEU.ANY UR5, UPT, PT ;  /* 0x0000000000057886 */ /* 0x000fe200038e0100 */
[----:B------:R-:W2:Y:S01]  /*2ba0*/  S2R R0, SR_LANEID ;  /* 0x0000000000007919 */ /* 0x000ea20000000000 */
[----:B------:R-:W-:-:S10]  /*2bb0*/  UFLO.U32 UR5, UR5 ;  /* 0x00000005000572bd */ /* 0x000fd400080e0000 */
[----:B------:R-:W-:-:S06]  /*2bc0*/  ULOP3.LUT UR4, URZ, UR4, URZ, 0x33, !UPT ;  /* 0x00000004ff047292 */ /* 0x000fcc000f8e33ff */
[----:B------:R-:W-:-:S04]  /*2bd0*/  IMAD.U32 R2, RZ, RZ, UR4 ;  /* 0x00000004ff027e24 */ /* 0x000fc8000f8e00ff */
[----:B------:R-:W3:Y:S02]  /*2be0*/  REDUX UR7, R2 ;  /* 0x00000000020773c4 */ /* 0x000ee40000000000 */
[----:B------:R4:W-:Y:S01]  /*2bf0*/  UTCATOMSWS.AND URZ, UR4 ;  /* 0x0000000400ff79e3 */ /* 0x0009e20008000000 */
[----:B--2---:R-:W-:Y:S01]  /*2c00*/  ISETP.EQ.U32.AND P0, PT, R0, UR5, PT ;  /* 0x0000000500007c0c */ /* 0x004fe2000bf02070 */
[----:B---3--:R-:W-:-:S12]  /*2c10*/  IMAD.U32 R0, RZ, RZ, UR7 ;  /* 0x00000007ff007e24 */ /* 0x008fd8000f8e00ff */
[----:B------:R4:W-:Y:S01]  /*2c20*/  @P0 ATOMS.AND RZ, [UR6], R0 ;  /* 0x00000000ffff098c */ /* 0x0009e2000a800006 */
[----:B------:R-:W-:Y:S05]  /*2c30*/  BRA `(.L_x_67) ;  /* 0x0000000000147947 */ /* 0x000fea0003800000 */
.L_x_69:
[----:B------:R-:W-:-:S07]  /*2c40*/  MOV R2, 0x2c60 ;  /* 0x00002c6000027802 */ /* 0x000fce0000000f00 */
[----:B-1----:R-:W-:Y:S05]  /*2c50*/  CALL.REL.NOINC `($__internal_0_$__cuda_sm10x_tcgen05_guardrail_trap_col_being_dealloced_not_returned_by_alloc) ;  /* 0x0000000000447944 */ /* 0x002fea0003c00000 */
[----:B------:R-:W-:Y:S05]  /*2c60*/  BRA `(.L_x_67) ;  /* 0x0000000000087947 */ /* 0x000fea0003800000 */
.L_x_68:
[----:B------:R-:W-:-:S07]  /*2c70*/  MOV R2, 0x2c90 ;  /* 0x00002c9000027802 */ /* 0x000fce0000000f00 */
[----:B-1----:R-:W-:Y:S05]  /*2c80*/  CALL.REL.NOINC `($__internal_2_$__cuda_sm10x_tcgen05_guardrail_trap_unallocated_columns_being_dealloced) ;  /* 0x0000000000507944 */ /* 0x002fea0003c00000 */
.L_x_67:
[----:B------:R-:W-:Y:S01]  /*2c90*/  NOP ;  /* 0x0000000000007918 */ /* 0x000fe20000000000 */
[----:B----4-:R-:W-:Y:S05]  /*2ca0*/  EXIT ;  /* 0x000000000000794d */ /* 0x010fea0003800000 */
.L_x_56:
[----:B------:R-:W2:Y:S02]  /*2cb0*/  SYNCS.PHASECHK.TRANS64.TRYWAIT P0, [UR8+0x18000], RZ ;  /* 0x018000ffff0075a7 */ /* 0x000ea40008001108 */
[----:B--2---:R-:W-:Y:S05]  /*2cc0*/  @!P0 BRA `(.L_x_56) ;  /* 0xfffffffc00f88947 */ /* 0x004fea000383ffff */
[----:B------:R-:W-:Y:S05]  /*2cd0*/  BRA `(.L_x_70) ;  /* 0xffffffec00847947 */ /* 0x000fea000383ffff */
.L_x_58:
[----:B------:R-:W2:Y:S02]  /*2ce0*/  SYNCS.PHASECHK.TRANS64.TRYWAIT P1, [UR8+0x18010], RZ ;  /* 0x018010ffff0075a7 */ /* 0x000ea40008021108 */
[----:B--2---:R-:W-:Y:S05]  /*2cf0*/  @!P1 BRA `(.L_x_58) ;  /* 0xfffffffc00f89947 */ /* 0x004fea000383ffff */
[----:B------:R-:W-:Y:S05]  /*2d00*/  BRA `(.L_x_71) ;  /* 0xfffffff000707947 */ /* 0x000fea000383ffff */
.L_x_59:
[----:B------:R-:W3:Y:S02]  /*2d10*/  SYNCS.PHASECHK.TRANS64.TRYWAIT P0, [UR35+0x18000], R3 ;  /* 0x01800003ff0075a7 */ /* 0x000ee40008001123 */
[----:B---3--:R-:W-:Y:S05]  /*2d20*/  @!P0 BRA `(.L_x_59) ;  /* 0xfffffffc00f88947 */ /* 0x008fea000383ffff */
[----:B------:R-:W-:Y:S05]  /*2d30*/  BRA `(.L_x_72) ;  /* 0xfffffff000f47947 */ /* 0x000fea000383ffff */
.L_x_61:
[----:B------:R-:W3:Y:S02]  /*2d40*/  SYNCS.PHASECHK.TRANS64.TRYWAIT P0, [UR35+0x18010], R3 ;  /* 0x01801003ff0075a7 */ /* 0x000ee40008001123 */
[----:B---3--:R-:W-:Y:S05]  /*2d50*/  @!P0 BRA `(.L_x_61) ;  /* 0xfffffffc00f88947 */ /* 0x008fea000383ffff */
[----:B------:R-:W-:Y:S05]  /*2d60*/  BRA `(.L_x_73) ;  /* 0xfffffff8000c7947 */ /* 0x000fea000383ffff */
        .weak           $__internal_0_$__cuda_sm10x_tcgen05_guardrail_trap_col_being_dealloced_not_returned_by_alloc
        .type           $__internal_0_$__cuda_sm10x_tcgen05_guardrail_trap_col_being_dealloced_not_returned_by_alloc,@function
        .size           $__internal_0_$__cuda_sm10x_tcgen05_guardrail_trap_col_being_dealloced_not_returned_by_alloc,($__internal_1_$__cuda_sm10x_tcgen05_guardrail_trap_phase_invalid_during_alloc - $__internal_0_$__cuda_sm10x_tcgen05_guardrail_trap_col_being_dealloced_not_returned_by_alloc)
$__internal_0_$__cuda_sm10x_tcgen05_guardrail_trap_col_being_dealloced_not_returned_by_alloc:
[----:B------:R-:W-:Y:S05]  /*2d70*/  BPT.TRAP 0x1 ;  /* 0x000000040000795c */ /* 0x000fea0000300000 */
[----:B------:R-:W-:-:S04]  /*2d80*/  IMAD.MOV.U32 R3, RZ, RZ, 0x0 ;  /* 0x00000000ff037424 */ /* 0x000fc800078e00ff */
[----:B------:R-:W-:Y:S05]  /*2d90*/  RET.REL.NODEC R2 `(gluon_tcgen05) ;  /* 0xffffffd002987950 */ /* 0x000fea0003c3ffff */
        .weak           $__internal_1_$__cuda_sm10x_tcgen05_guardrail_trap_phase_invalid_during_alloc
        .type           $__internal_1_$__cuda_sm10x_tcgen05_guardrail_trap_phase_invalid_during_alloc,@function
        .size           $__internal_1_$__cuda_sm10x_tcgen05_guardrail_trap_phase_invalid_during_alloc,($__internal_2_$__cuda_sm10x_tcgen05_guardrail_trap_unallocated_columns_being_dealloced - $__internal_1_$__cuda_sm10x_tcgen05_guardrail_trap_phase_invalid_during_alloc)
$__internal_1_$__cuda_sm10x_tcgen05_guardrail_trap_phase_invalid_during_alloc:
[----:B------:R-:W-:Y:S05]  /*2da0*/  BPT.TRAP 0x1 ;  /* 0x000000040000795c */ /* 0x000fea0000300000 */
[----:B------:R-:W-:-:S04]  /*2db0*/  IMAD.MOV.U32 R3, RZ, RZ, 0x0 ;  /* 0x00000000ff037424 */ /* 0x000fc800078e00ff */
[----:B------:R-:W-:Y:S05]  /*2dc0*/  RET.REL.NODEC R2 `(gluon_tcgen05) ;  /* 0xffffffd0028c7950 */ /* 0x000fea0003c3ffff */
        .weak           $__internal_2_$__cuda_sm10x_tcgen05_guardrail_trap_unallocated_columns_being_dealloced
        .type           $__internal_2_$__cuda_sm10x_tcgen05_guardrail_trap_unallocated_columns_being_dealloced,@function
        .size           $__internal_2_$__cuda_sm10x_tcgen05_guardrail_trap_unallocated_columns_being_dealloced,(.L_x_77 - $__internal_2_$__cuda_sm10x_tcgen05_guardrail_trap_unallocated_columns_being_dealloced)
$__internal_2_$__cuda_sm10x_tcgen05_guardrail_trap_unallocated_columns_being_dealloced:
[----:B------:R-:W-:Y:S05]  /*2dd0*/  BPT.TRAP 0x1 ;  /* 0x000000040000795c */ /* 0x000fea0000300000 */
[----:B------:R-:W-:-:S04]  /*2de0*/  IMAD.MOV.U32 R3, RZ, RZ, 0x0 ;  /* 0x00000000ff037424 */ /* 0x000fc800078e00ff */
[----:B------:R-:W-:Y:S05]  /*2df0*/  RET.REL.NODEC R2 `(gluon_tcgen05) ;  /* 0xffffffd002807950 */ /* 0x000fea0003c3ffff */
.L_x_74:
[----:B------:R-:W-:-:S00]  /*2e00*/  BRA `(.L_x_74) ;  /* 0xfffffffc00fc7947 */ /* 0x000fc0000383ffff */
[----:B------:R-:W-:-:S00]  /*2e10*/  NOP ;  /* 0x0000000000007918 */ /* 0x000fc00000000000 */
        /* <DEDUP_REMOVED lines=14> */
.L_x_77:


//--------------------- .nv.shared.gluon_tcgen05  --------------------------
	.section	.nv.shared.gluon_tcgen05,"aw",@nobits
	.sectionflags	@""
	.align	16
	.zero		1024


//--------------------- .nv.shared.reserved.0     --------------------------
	.section	.nv.shared.reserved.0,"aw",@nobits
	.align	8
	.weak		__nv_reservedSMEM_offset_0_alias
	.size		__nv_reservedSMEM_offset_0_alias, 0, 64
	.other		__nv_reservedSMEM_offset_0_alias,@"STO_CUDA_RESERVED_SHARED STV_DEFAULT"
__nv_reservedSMEM_offset_0_alias:
	.zero		0
.nv.shared.reserved.0:
	.zero		64
	.weak		__nv_reservedSMEM_allocation_phase
	.type		__nv_reservedSMEM_allocation_phase,@object
	.size		__nv_reservedSMEM_allocation_phase,(.L_0 - __nv_reservedSMEM_allocation_phase)
__nv_reservedSMEM_allocation_phase:
	.zero		1
.L_0:
	.zero		7
	.weak		__nv_reservedSMEM_devtool_atexit_pc
	.type		__nv_reservedSMEM_devtool_atexit_pc,@object
	.size		__nv_reservedSMEM_devtool_atexit_pc,(__nv_reservedSMEM_allocation_mask - __nv_reservedSMEM_devtool_atexit_pc)
__nv_reservedSMEM_devtool_atexit_pc:
	.zero		8
	.weak		__nv_reservedSMEM_allocation_mask
	.type		__nv_reservedSMEM_allocation_mask,@object
	.size		__nv_reservedSMEM_allocation_mask,(.L_2 - __nv_reservedSMEM_allocation_mask)
__nv_reservedSMEM_allocation_mask:
	.zero		4
.L_2:


//--------------------- .nv.constant0.gluon_tcgen05 --------------------------
	.section	.nv.constant0.gluon_tcgen05,"a",@progbits
	.sectionflags	@""
	.align	4
.nv.constant0.gluon_tcgen05:
	.zero		976


//--------------------- SYMBOLS --------------------------

	.type		.nv.reservedSmem.offset0,@object
	.size		.nv.reservedSmem.offset0,0x4
	.type		.nv.reservedSmem.cap,@object
	.size		.nv.reservedSmem.cap,0x4
